def attn_fwd(
    Q,
    K,
    V,
    Out,
    Lse,
    sm_scale,
    stride_qz,
    stride_qh,
    stride_qm,
    stride_qk,
    stride_kz,
    stride_kh,
    stride_kn,
    stride_kk,
    stride_vz,
    stride_vh,
    stride_vn,
    stride_vk,
    stride_oz,
    stride_oh,
    stride_om,
    stride_ok,
    seqlen_q,
    seqlen_k,
    BLOCK_M: tl.constexpr,
    BLOCK_N: tl.constexpr,
    HEAD_DIM: tl.constexpr,
    CAUSAL: tl.constexpr,
):
    start_m = tl.program_id(0)
    off_hz = tl.program_id(1)
    q_off = off_hz * stride_qh
    k_off = off_hz * stride_kh
    v_off = off_hz * stride_vh
    offs_m = start_m * BLOCK_M + tl.arange(0, BLOCK_M)
    offs_d = tl.arange(0, HEAD_DIM)
    offs_n = tl.arange(0, BLOCK_N)
    q_ptrs = Q + q_off + offs_m[:, None] * stride_qm + offs_d[None, :] * stride_qk
    k_ptrs = K + k_off + offs_d[:, None] * stride_kk + offs_n[None, :] * stride_kn
    v_ptrs = V + v_off + offs_n[:, None] * stride_vn + offs_d[None, :] * stride_vk
    m_i = tl.full([BLOCK_M], float("-inf"), dtype=tl.float32)
    l_i = tl.zeros([BLOCK_M], dtype=tl.float32) + 1.0
    acc = tl.zeros([BLOCK_M, HEAD_DIM], dtype=tl.float32)
    q = tl.load(q_ptrs)
    acc, l_i, m_i = _attn_fwd_inner(
        acc,
        l_i,
        m_i,
        q,
        k_ptrs,
        v_ptrs,
        sm_scale,
        stride_kn,
        stride_vn,
        start_m,
        seqlen_k,
        BLOCK_M,
        BLOCK_N,
        HEAD_DIM,
        CAUSAL,
    )
    acc = acc / l_i[:, None]
    lse = m_i + tl.math.log2(l_i) / 1.4426950408889634
    o_ptrs = (
        Out
        + off_hz * stride_oh
        + offs_m[:, None] * stride_om
        + offs_d[None, :] * stride_ok
    )
    tl.store(o_ptrs, acc.to(Out.dtype.element_ty))
    tl.store(Lse + off_hz * seqlen_q + offs_m, lse)

# config = {"BLOCK_M": 64, "BLOCK_N": 32, "HEAD_DIM": 128, "arch": "sm_100", "causal": true, "dtype": "fp8e4m3", "num_stages": 3, "num_warps": 4}
# arch = sm_100


// ===== COMPILED SASS (sm_100a) =====

	.target	sm_100a

	.elftype	@"ET_EXEC"


//--------------------- .note.nv.tkinfo           --------------------------
	.section	.note.nv.tkinfo,"",@"SHT_NOTE"
	.sectionflags	@"SHF_NOTE_NV_TKINFO"
	.tkinfo
        /*0018*/ 	.word	0x00000081
        /*0030*/ 	.string	""
        /*0030*/ 	.string	"ptxas-blackwell"
        /*0030*/ 	.string	"Cuda compilation tools, release 12.9, V12.9.86"
        /*0030*/ 	.string	"Build cuda_12.9.r12.9/compiler.36037853_0"
        /*0030*/ 	.string	"-v  -suppress-debug-info  -lineinfo  -arch sm_100a "



//--------------------- .note.nv.cuver            --------------------------
	.section	.note.nv.cuver,"",@"SHT_NOTE"
	.sectionflags	@"SHF_NOTE_NV_CUVER"
        /*0018*/ 	.short	0x0001
        /*001a*/ 	.short	0x0064
        /*001c*/ 	.short	0x0001
        /*001e*/ 	.short	0x0000
        /*0020*/ 	.short	0x0001
        /*0022*/ 	.short	0x0000


//--------------------- .nv.info                  --------------------------
	.section	.nv.info,"",@"SHT_CUDA_INFO"
	.align	4


	//----- nvinfo : EIATTR_REGCOUNT
	.align		4
        /*0000*/ 	.byte	0x04, 0x2f
        /*0002*/ 	.short	(.L_5 - .L_4)
	.align		4
.L_4:
        /*0004*/ 	.word	index@(attn_fwd)
        /*0008*/ 	.word	0x000000fe


	//----- nvinfo : EIATTR_FRAME_SIZE
	.align		4
.L_5:
        /*000c*/ 	.byte	0x04, 0x11
        /*000e*/ 	.short	(.L_7 - .L_6)
	.align		4
.L_6:
        /*0010*/ 	.word	index@($__internal_2_$__cuda_sm10x_tcgen05_guardrail_trap_unallocated_columns_being_dealloced)
        /*0014*/ 	.word	0x00000000


	//----- nvinfo : EIATTR_FRAME_SIZE
	.align		4
.L_7:
        /*0018*/ 	.byte	0x04, 0x11
        /*001a*/ 	.short	(.L_9 - .L_8)
	.align		4
.L_8:
        /*001c*/ 	.word	index@($__internal_1_$__cuda_sm10x_tcgen05_guardrail_trap_phase_invalid_during_alloc)
        /*0020*/ 	.word	0x00000000


	//----- nvinfo : EIATTR_FRAME_SIZE
	.align		4
.L_9:
        /*0024*/ 	.byte	0x04, 0x11
        /*0026*/ 	.short	(.L_11 - .L_10)
	.align		4
.L_10:
        /*0028*/ 	.word	index@($__internal_0_$__cuda_sm10x_tcgen05_guardrail_trap_col_being_dealloced_not_returned_by_alloc)
        /*002c*/ 	.word	0x00000000


	//----- nvinfo : EIATTR_FRAME_SIZE
	.align		4
.L_11:
        /*0030*/ 	.byte	0x04, 0x11
        /*0032*/ 	.short	(.L_13 - .L_12)
	.align		4
.L_12:
        /*0034*/ 	.word	index@(attn_fwd)
        /*0038*/ 	.word	0x00000000


	//----- nvinfo : EIATTR_MIN_STACK_SIZE
	.align		4
.L_13:
        /*003c*/ 	.byte	0x04, 0x12
        /*003e*/ 	.short	(.L_15 - .L_14)
	.align		4
.L_14:
        /*0040*/ 	.word	index@(attn_fwd)
        /*0044*/ 	.word	0x00000000
.L_15:


//--------------------- .nv.info.attn_fwd         --------------------------
	.section	.nv.info.attn_fwd,"",@"SHT_CUDA_INFO"
	.sectionflags	@""
	.align	4


	//----- nvinfo : EIATTR_CUDA_API_VERSION
	.align		4
        /*0000*/ 	.byte	0x04, 0x37
        /*0002*/ 	.short	(.L_17 - .L_16)
.L_16:
        /*0004*/ 	.word	0x00000081


	//----- nvinfo : EIATTR_KPARAM_INFO
	.align		4
.L_17:
        /*0008*/ 	.byte	0x04, 0x17
        /*000a*/ 	.short	(.L_19 - .L_18)
.L_18:
        /*000c*/ 	.word	0x00000000
        /*0010*/ 	.short	0x0019
        /*0012*/ 	.short	0x0080
        /*0014*/ 	.byte	0x00, 0xf4, 0x21, 0x00


	//----- nvinfo : EIATTR_KPARAM_INFO
	.align		4
.L_19:
        /*0018*/ 	.byte	0x04, 0x17
        /*001a*/ 	.short	(.L_21 - .L_20)
.L_20:
        /*001c*/ 	.word	0x00000000
        /*0020*/ 	.short	0x0018
        /*0022*/ 	.short	0x0078
        /*0024*/ 	.byte	0x00, 0xf4, 0x21, 0x00


	//----- nvinfo : EIATTR_KPARAM_INFO
	.align		4
.L_21:
        /*0028*/ 	.byte	0x04, 0x17
        /*002a*/ 	.short	(.L_23 - .L_22)
.L_22:
        /*002c*/ 	.word	0x00000000
        /*0030*/ 	.short	0x0017
        /*0032*/ 	.short	0x0070
        /*0034*/ 	.byte	0x00, 0xf0, 0x11, 0x00


	//----- nvinfo : EIATTR_KPARAM_INFO
	.align		4
.L_23:
        /*0038*/ 	.byte	0x04, 0x17
        /*003a*/ 	.short	(.L_25 - .L_24)
.L_24:
        /*003c*/ 	.word	0x00000000
        /*0040*/ 	.short	0x0016
        /*0042*/ 	.short	0x006c
        /*0044*/ 	.byte	0x00, 0xf0, 0x11, 0x00


	//----- nvinfo : EIATTR_KPARAM_INFO
	.align		4
.L_25:
        /*0048*/ 	.byte	0x04, 0x17
        /*004a*/ 	.short	(.L_27 - .L_26)
.L_26:
        /*004c*/ 	.word	0x00000000
        /*0050*/ 	.short	0x0015
        /*0052*/ 	.short	0x0068
        /*0054*/ 	.byte	0x00, 0xf0, 0x11, 0x00


	//----- nvinfo : EIATTR_KPARAM_INFO
	.align		4
.L_27:
        /*0058*/ 	.byte	0x04, 0x17
        /*005a*/ 	.short	(.L_29 - .L_28)
.L_28:
        /*005c*/ 	.word	0x00000000
        /*0060*/ 	.short	0x0014
        /*0062*/ 	.short	0x0064
        /*0064*/ 	.byte	0x00, 0xf0, 0x11, 0x00


	//----- nvinfo : EIATTR_KPARAM_INFO
	.align		4
.L_29:
        /*0068*/ 	.byte	0x04, 0x17
        /*006a*/ 	.short	(.L_31 - .L_30)
.L_30:
        /*006c*/ 	.word	0x00000000
        /*0070*/ 	.short	0x0013
        /*0072*/ 	.short	0x0060
        /*0074*/ 	.byte	0x00, 0xf0, 0x11, 0x00


	//----- nvinfo : EIATTR_KPARAM_INFO
	.align		4
.L_31:
        /*0078*/ 	.byte	0x04, 0x17
        /*007a*/ 	.short	(.L_33 - .L_32)
.L_32:
        /*007c*/ 	.word	0x00000000
        /*0080*/ 	.short	0x0012
        /*0082*/ 	.short	0x005c
        /*0084*/ 	.byte	0x00, 0xf0, 0x11, 0x00


	//----- nvinfo : EIATTR_KPARAM_INFO
	.align		4
.L_33:
        /*0088*/ 	.byte	0x04, 0x17
        /*008a*/ 	.short	(.L_35 - .L_34)
.L_34:
        /*008c*/ 	.word	0x00000000
        /*0090*/ 	.short	0x0011
        /*0092*/ 	.short	0x0058
        /*0094*/ 	.byte	0x00, 0xf0, 0x11, 0x00


	//----- nvinfo : EIATTR_KPARAM_INFO
	.align		4
.L_35:
        /*0098*/ 	.byte	0x04, 0x17
        /*009a*/ 	.short	(.L_37 - .L_36)
.L_36:
        /*009c*/ 	.word	0x00000000
        /*00a0*/ 	.short	0x0010
        /*00a2*/ 	.short	0x0054
        /*00a4*/ 	.byte	0x00, 0xf0, 0x11, 0x00


	//----- nvinfo : EIATTR_KPARAM_INFO
	.align		4
.L_37:
        /*00a8*/ 	.byte	0x04, 0x17
        /*00aa*/ 	.short	(.L_39 - .L_38)
.L_38:
        /*00ac*/ 	.word	0x00000000
        /*00b0*/ 	.short	0x000f
        /*00b2*/ 	.short	0x0050
        /*00b4*/ 	.byte	0x00, 0xf0, 0x11, 0x00


	//----- nvinfo : EIATTR_KPARAM_INFO
	.align		4
.L_39:
        /*00b8*/ 	.byte	0x04, 0x17
        /*00ba*/ 	.short	(.L_41 - .L_40)
.L_40:
        /*00bc*/ 	.word	0x00000000
        /*00c0*/ 	.short	0x000e
        /*00c2*/ 	.short	0x004c
        /*00c4*/ 	.byte	0x00, 0xf0, 0x11, 0x00


	//----- nvinfo : EIATTR_KPARAM_INFO
	.align		4
.L_41:
        /*00c8*/ 	.byte	0x04, 0x17
        /*00ca*/ 	.short	(.L_43 - .L_42)
.L_42:
        /*00cc*/ 	.word	0x00000000
        /*00d0*/ 	.short	0x000d
        /*00d2*/ 	.short	0x0048
        /*00d4*/ 	.byte	0x00, 0xf0, 0x11, 0x00


	//----- nvinfo : EIATTR_KPARAM_INFO
	.align		4
.L_43:
        /*00d8*/ 	.byte	0x04, 0x17
        /*00da*/ 	.short	(.L_45 - .L_44)
.L_44:
        /*00dc*/ 	.word	0x00000000
        /*00e0*/ 	.short	0x000c
        /*00e2*/ 	.short	0x0044
        /*00e4*/ 	.byte	0x00, 0xf0, 0x11, 0x00


	//----- nvinfo : EIATTR_KPARAM_INFO
	.align		4
.L_45:
        /*00e8*/ 	.byte	0x04, 0x17
        /*00ea*/ 	.short	(.L_47 - .L_46)
.L_46:
        /*00ec*/ 	.word	0x00000000
        /*00f0*/ 	.short	0x000b
        /*00f2*/ 	.short	0x0040
        /*00f4*/ 	.byte	0x00, 0xf0, 0x11, 0x00


	//----- nvinfo : EIATTR_KPARAM_INFO
	.align		4
.L_47:
        /*00f8*/ 	.byte	0x04, 0x17
        /*00fa*/ 	.short	(.L_49 - .L_48)
.L_48:
        /*00fc*/ 	.word	0x00000000
        /*0100*/ 	.short	0x000a
        /*0102*/ 	.short	0x003c
        /*0104*/ 	.byte	0x00, 0xf0, 0x11, 0x00


	//----- nvinfo : EIATTR_KPARAM_INFO
	.align		4
.L_49:
        /*0108*/ 	.byte	0x04, 0x17
        /*010a*/ 	.short	(.L_51 - .L_50)
.L_50:
        /*010c*/ 	.word	0x00000000
        /*0110*/ 	.short	0x0009
        /*0112*/ 	.short	0x0038
        /*0114*/ 	.byte	0x00, 0xf0, 0x11, 0x00


	//----- nvinfo : EIATTR_KPARAM_INFO
	.align		4
.L_51:
        /*0118*/ 	.byte	0x04, 0x17
        /*011a*/ 	.short	(.L_53 - .L_52)
.L_52:
        /*011c*/ 	.word	0x00000000
        /*0120*/ 	.short	0x0008
        /*0122*/ 	.short	0x0034
        /*0124*/ 	.byte	0x00, 0xf0, 0x11, 0x00


	//----- nvinfo : EIATTR_KPARAM_INFO
	.align		4
.L_53:
        /*0128*/ 	.byte	0x04, 0x17
        /*012a*/ 	.short	(.L_55 - .L_54)
.L_54:
        /*012c*/ 	.word	0x00000000
        /*0130*/ 	.short	0x0007
        /*0132*/ 	.short	0x0030
        /*0134*/ 	.byte	0x00, 0xf0, 0x11, 0x00


	//----- nvinfo : EIATTR_KPARAM_INFO
	.align		4
.L_55:
        /*0138*/ 	.byte	0x04, 0x17
        /*013a*/ 	.short	(.L_57 - .L_56)
.L_56:
        /*013c*/ 	.word	0x00000000
        /*0140*/ 	.short	0x0006
        /*0142*/ 	.short	0x002c
        /*0144*/ 	.byte	0x00, 0xf0, 0x11, 0x00


	//----- nvinfo : EIATTR_KPARAM_INFO
	.align		4
.L_57:
        /*0148*/ 	.byte	0x04, 0x17
        /*014a*/ 	.short	(.L_59 - .L_58)
.L_58:
        /*014c*/ 	.word	0x00000000
        /*0150*/ 	.short	0x0005
        /*0152*/ 	.short	0x0028
        /*0154*/ 	.byte	0x00, 0xf0, 0x11, 0x00


	//----- nvinfo : EIATTR_KPARAM_INFO
	.align		4
.L_59:
        /*0158*/ 	.byte	0x04, 0x17
        /*015a*/ 	.short	(.L_61 - .L_60)
.L_60:
        /*015c*/ 	.word	0x00000000
        /*0160*/ 	.short	0x0004
        /*0162*/ 	.short	0x0020
        /*0164*/ 	.byte	0x00, 0xf4, 0x21, 0x00


	//----- nvinfo : EIATTR_KPARAM_INFO
	.align		4
.L_61:
        /*0168*/ 	.byte	0x04, 0x17
        /*016a*/ 	.short	(.L_63 - .L_62)
.L_62:
        /*016c*/ 	.word	0x00000000
        /*0170*/ 	.short	0x0003
        /*0172*/ 	.short	0x0018
        /*0174*/ 	.byte	0x00, 0xf4, 0x21, 0x00


	//----- nvinfo : EIATTR_KPARAM_INFO
	.align		4
.L_63:
        /*0178*/ 	.byte	0x04, 0x17
        /*017a*/ 	.short	(.L_65 - .L_64)
.L_64:
        /*017c*/ 	.word	0x00000000
        /*0180*/ 	.short	0x0002
        /*0182*/ 	.short	0x0010
        /*0184*/ 	.byte	0x00, 0xf4, 0x21, 0x00


	//----- nvinfo : EIATTR_KPARAM_INFO
	.align		4
.L_65:
        /*0188*/ 	.byte	0x04, 0x17
        /*018a*/ 	.short	(.L_67 - .L_66)
.L_66:
        /*018c*/ 	.word	0x00000000
        /*0190*/ 	.short	0x0001
        /*0192*/ 	.short	0x0008
        /*0194*/ 	.byte	0x00, 0xf4, 0x21, 0x00


	//----- nvinfo : EIATTR_KPARAM_INFO
	.align		4
.L_67:
        /*0198*/ 	.byte	0x04, 0x17
        /*019a*/ 	.short	(.L_69 - .L_68)
.L_68:
        /*019c*/ 	.word	0x00000000
        /*01a0*/ 	.short	0x0000
        /*01a2*/ 	.short	0x0000
        /*01a4*/ 	.byte	0x00, 0xf4, 0x21, 0x00


	//----- nvinfo : EIATTR_AT_ENTRY_FRAGMENTS
	.align		4
.L_69:
        /*01a8*/ 	.byte	0x04, 0x4f
        /*01aa*/ 	.short	(.L_71 - .L_70)


	//   ....[0]....
.L_70:
        /*01ac*/ 	.word	0x00000004


	//----- nvinfo : EIATTR_RESERVED_SMEM_USED
	.align		4
.L_71:
        /*01b0*/ 	.byte	0x01, 0x41
	.zero		2


	//----- nvinfo : EIATTR_SPARSE_MMA_MASK
	.align		4
        /*01b4*/ 	.byte	0x03, 0x50
        /*01b6*/ 	.short	0x0000


	//----- nvinfo : EIATTR_TCGEN05_1CTA_USED
	.align		4
        /*01b8*/ 	.byte	0x01, 0x51
	.zero		2


	//----- nvinfo : EIATTR_MAXREG_COUNT
	.align		4
        /*01bc*/ 	.byte	0x03, 0x1b
        /*01be*/ 	.short	0x00ff


	//----- nvinfo : EIATTR_NUM_BARRIERS
	.align		4
        /*01c0*/ 	.byte	0x02, 0x4c
        /*01c2*/ 	.byte	0x01
	.zero		1


	//----- nvinfo : EIATTR_INT_WARP_WIDE_INSTR_OFFSETS
	.align		4
        /*01c4*/ 	.byte	0x04, 0x31
        /*01c6*/ 	.short	(.L_73 - .L_72)


	//   ....[0]....
.L_72:
        /*01c8*/ 	.word	0x00001820


	//   ....[1]....
        /*01cc*/ 	.word	0x00001850


	//   ....[2]....
        /*01d0*/ 	.word	0x00002740


	//   ....[3]....
        /*01d4*/ 	.word	0x00002820


	//   ....[4]....
        /*01d8*/ 	.word	0x00005250


	//   ....[5]....
        /*01dc*/ 	.word	0x0000a3e0


	//   ....[6]....
        /*01e0*/ 	.word	0x0000a430


	//----- nvinfo : EIATTR_COOP_GROUP_MASK_REGIDS
	.align		4
.L_73:
        /*01e4*/ 	.byte	0x04, 0x29
        /*01e6*/ 	.short	(.L_75 - .L_74)


	//   ....[0]....
.L_74:
        /*01e8*/ 	.word	0xffffffff


	//   ....[1]....
        /*01ec*/ 	.word	0xffffffff


	//   ....[2]....
        /*01f0*/ 	.word	0xffffffff


	//   ....[3]....
        /*01f4*/ 	.word	0xffffffff


	//   ....[4]....
        /*01f8*/ 	.word	0xffffffff


	//   ....[5]....
        /*01fc*/ 	.word	0xffffffff


	//   ....[6]....
        /*0200*/ 	.word	0xffffffff


	//   ....[7]....
        /*0204*/ 	.word	0xffffffff


	//----- nvinfo : EIATTR_COOP_GROUP_INSTR_OFFSETS
	.align		4
.L_75:
        /*0208*/ 	.byte	0x04, 0x28
        /*020a*/ 	.short	(.L_77 - .L_76)


	//   ....[0]....
.L_76:
        /*020c*/ 	.word	0x00000060


	//   ....[1]....
        /*0210*/ 	.word	0x00000320


	//   ....[2]....
        /*0214*/ 	.word	0x00003bc0


	//   ....[3]....
        /*0218*/ 	.word	0x00004330


	//   ....[4]....
        /*021c*/ 	.word	0x00005d40


	//   ....[5]....
        /*0220*/ 	.word	0x00006180


	//   ....[6]....
        /*0224*/ 	.word	0x0000a270


	//   ....[7]....
        /*0228*/ 	.word	0x0000a4e0


	//----- nvinfo : EIATTR_VRC_CTA_INIT_COUNT
	.align		4
.L_77:
        /*022c*/ 	.byte	0x02, 0x4a
        /*022e*/ 	.byte	0x80
	.zero		1


	//----- nvinfo : EIATTR_MBARRIER_INSTR_OFFSETS
	.align		4
        /*0230*/ 	.byte	0x04, 0x39
        /*0232*/ 	.short	(.L_79 - .L_78)


	//   ....[0]....
.L_78:
        /*0234*/ 	.word	0x000020b0
        /*0238*/ 	.word	0x000000ff
        /*023c*/ 	.word	0x00005800
        /*0240*/ 	.short	0x0100
        /*0242*/ 	.byte	0x09
	.zero		1


	//   ....[1]....
        /*0244*/ 	.word	0x00002780
        /*0248*/ 	.word	0x000000ff
        /*024c*/ 	.word	0x00005808
        /*0250*/ 	.short	0x0100
        /*0252*/ 	.byte	0x09
	.zero		1


	//   ....[2]....
        /*0254*/ 	.word	0x00002b10
        /*0258*/ 	.word	0x000000ff
        /*025c*/ 	.word	0x00003000
        /*0260*/ 	.short	0x0100
        /*0262*/ 	.byte	0x09
	.zero		1


	//   ....[3]....
        /*0264*/ 	.word	0x00002d80
        /*0268*/ 	.word	0x000000ff
        /*026c*/ 	.word	0x00003000
        /*0270*/ 	.short	0x010a
        /*0272*/ 	.byte	0x09
	.zero		1


	//   ....[4]....
        /*0274*/ 	.word	0x00002ee0
        /*0278*/ 	.word	0x000000ff
        /*027c*/ 	.word	0x00003000
        /*0280*/ 	.short	0x0108
        /*0282*/ 	.byte	0x09
	.zero		1


	//   ....[5]....
        /*0284*/ 	.word	0x00005490
        /*0288*/ 	.word	0x000000ff
        /*028c*/ 	.word	0x00005810
        /*0290*/ 	.short	0x0100
        /*0292*/ 	.byte	0x09
	.zero		1


	//   ....[6]....
        /*0294*/ 	.word	0x00005610
        /*0298*/ 	.word	0x000000ff
        /*029c*/ 	.word	0x00005810
        /*02a0*/ 	.short	0x010a
        /*02a2*/ 	.byte	0x09
	.zero		1


	//   ....[7]....
        /*02a4*/ 	.word	0x00005810
        /*02a8*/ 	.word	0x000000ff
        /*02ac*/ 	.word	0x00005810
        /*02b0*/ 	.short	0x0108
        /*02b2*/ 	.byte	0x09
	.zero		1


	//   ....[8]....
        /*02b4*/ 	.word	0x00005d00
        /*02b8*/ 	.word	0x000000ff
        /*02bc*/ 	.word	0x00000000
        /*02c0*/ 	.short	0x010a
        /*02c2*/ 	.byte	0x24
	.zero		1


	//   ....[9]....
        /*02c4*/ 	.word	0x00007100
        /*02c8*/ 	.word	0x000000ff
        /*02cc*/ 	.word	0x00000000
        /*02d0*/ 	.short	0x010a
        /*02d2*/ 	.byte	0x24
	.zero		1


	//   ....[10]....
        /*02d4*/ 	.word	0x00007260
        /*02d8*/ 	.word	0x000000ff
        /*02dc*/ 	.word	0x00005800
        /*02e0*/ 	.short	0x0108
        /*02e2*/ 	.byte	0x09
	.zero		1


	//   ....[11]....
        /*02e4*/ 	.word	0x00007360
        /*02e8*/ 	.word	0x000000ff
        /*02ec*/ 	.word	0x00005808
        /*02f0*/ 	.short	0x0108
        /*02f2*/ 	.byte	0x09
	.zero		1


	//   ....[12]....
        /*02f4*/ 	.word	0x0000a500
        /*02f8*/ 	.word	0x000000ff
        /*02fc*/ 	.word	0x00003000
        /*0300*/ 	.short	0x010a
        /*0302*/ 	.byte	0x09
	.zero		1


	//   ....[13]....
        /*0304*/ 	.word	0x0000a530
        /*0308*/ 	.word	0x000000ff
        /*030c*/ 	.word	0x00005810
        /*0310*/ 	.short	0x010a
        /*0312*/ 	.byte	0x09
	.zero		1


	//   ....[14]....
        /*0314*/ 	.word	0x0000a560
        /*0318*/ 	.word	0x000000ff
        /*031c*/ 	.word	0x00000000
        /*0320*/ 	.short	0x010a
        /*0322*/ 	.byte	0x24
	.zero		1


	//   ....[15]....
        /*0324*/ 	.word	0x0000a590
        /*0328*/ 	.word	0x000000ff
        /*032c*/ 	.word	0x00000000
        /*0330*/ 	.short	0x010a
        /*0332*/ 	.byte	0x24
	.zero		1


	//----- nvinfo : EIATTR_NUM_MBARRIERS
	.align		4
.L_79:
        /*0334*/ 	.byte	0x03, 0x38
        /*0336*/ 	.short	0xffff


	//----- nvinfo : EIATTR_EXIT_INSTR_OFFSETS
	.align		4
        /*0338*/ 	.byte	0x04, 0x1c
        /*033a*/ 	.short	(.L_81 - .L_80)


	//   ....[0]....
.L_80:
        /*033c*/ 	.word	0x0000a4f0


	//----- nvinfo : EIATTR_REQNTID
	.align		4
.L_81:
        /*0340*/ 	.byte	0x04, 0x10
        /*0342*/ 	.short	(.L_83 - .L_82)
.L_82:
        /*0344*/ 	.word	0x00000080
        /*0348*/ 	.word	0x00000001
        /*034c*/ 	.word	0x00000001


	//----- nvinfo : EIATTR_CRS_STACK_SIZE
	.align		4
.L_83:
        /*0350*/ 	.byte	0x04, 0x1e
        /*0352*/ 	.short	(.L_85 - .L_84)
.L_84:
        /*0354*/ 	.word	0x00000000


	//----- nvinfo : EIATTR_CBANK_PARAM_SIZE
	.align		4
.L_85:
        /*0358*/ 	.byte	0x03, 0x19
        /*035a*/ 	.short	0x0088


	//----- nvinfo : EIATTR_PARAM_CBANK
	.align		4
        /*035c*/ 	.byte	0x04, 0x0a
        /*035e*/ 	.short	(.L_87 - .L_86)
	.align		4
.L_86:
        /*0360*/ 	.word	index@(.nv.constant0.attn_fwd)
        /*0364*/ 	.short	0x0380
        /*0366*/ 	.short	0x0088


	//----- nvinfo : EIATTR_SW_WAR
	.align		4
.L_87:
        /*0368*/ 	.byte	0x04, 0x36
        /*036a*/ 	.short	(.L_89 - .L_88)
.L_88:
        /*036c*/ 	.word	0x00000008
.L_89:


//--------------------- .nv.compat                --------------------------
	.section	.nv.compat,"",@"SHT_CUDA_COMPAT_INFO"
	.align	4
        /*0000*/ 	.byte	0x02, 0x02, 0x02, 0x00, 0x02, 0x05, 0x05, 0x00, 0x02, 0x03, 0x00, 0x00, 0x02, 0x06, 0x01, 0x00


//--------------------- .nv.callgraph             --------------------------
	.section	.nv.callgraph,"",@"SHT_CUDA_CALLGRAPH"
	.align	4
	.sectionentsize	8
	.align		4
        /*0000*/ 	.word	0x00000000
	.align		4
        /*0004*/ 	.word	0xffffffff
	.align		4
        /*0008*/ 	.word	0x00000000
	.align		4
        /*000c*/ 	.word	0xfffffffe
	.align		4
        /*0010*/ 	.word	0x00000000
	.align		4
        /*0014*/ 	.word	0xfffffffd
	.align		4
        /*0018*/ 	.word	0x00000000
	.align		4
        /*001c*/ 	.word	0xfffffffc


//--------------------- .nv.constant4             --------------------------
	.section	.nv.constant4,"a",@progbits
	.align	8
	.align		8
.nv.constant4:
        /*0000*/ 	.dword	_$_str


//--------------------- .text.attn_fwd            --------------------------
	.section	.text.attn_fwd,"ax",@progbits
	.align	128
        .global         attn_fwd
        .type           attn_fwd,@function
        .size           attn_fwd,(.L_x_30 - attn_fwd)
        .other          attn_fwd,@"STO_CUDA_ENTRY STV_DEFAULT"
attn_fwd:
.text.attn_fwd:
[----:B------:R-:W0:Y:S01]  /*0000*/  LDC R1, c[0x0][0x37c] ;  /* 0x0000df00ff017b82 */ /* 0x000e220000000800 */
[----:B------:R-:W1:Y:S02]  /*0010*/  S2R R73, SR_TID.X ;  /* 0x0000000000497919 */ /* 0x000e640000002100 */
[----:B-1----:R-:W-:-:S13]  /*0020*/  ISETP.GE.U32.AND P0, PT, R73, 0x20, PT ;  /* 0x000000204900780c */ /* 0x002fda0003f06070 */
[----:B------:R-:W-:Y:S02]  /*0030*/  VOTEU.ANY UP1, P0 ;  /* 0x0000000000ff7886 */ /* 0x000fe40000020100 */
[----:B0-----:R-:W-:Y:S05]  /*0040*/  BRA.U UP1, `(.L_x_0) ;  /* 0x0000000101b87547 */ /* 0x001fea000b800000 */
[----:B------:R-:W0:Y:S01]  /*0050*/  S2UR UR6, SR_CgaCtaId ;  /* 0x00000000000679c3 */ /* 0x000e220000008800 */
[----:B------:R-:W-:Y:S01]  /*0060*/  NOP ;  /* 0x0000000000007918 */ /* 0x000fe20000000000 */
[----:B------:R-:W-:Y:S02]  /*0070*/  UMOV UR4, 0x40 ;  /* 0x0000004000047882 */ /* 0x000fe40000000000 */
[----:B0-----:R-:W-:-:S09]  /*0080*/  ULEA UR4, UR6, UR4, 0x18 ;  /* 0x0000000406047291 */ /* 0x001fd2000f8ec0ff */
[----:B------:R-:W0:Y:S01]  /*0090*/  LDS.U8 R0, [UR4] ;  /* 0x00000004ff007984 */ /* 0x000e220008000000 */
[----:B------:R-:W-:Y:S02]  /*00a0*/  UMOV UR4, 0x400 ;  /* 0x0000040000047882 */ /* 0x000fe40000000000 */
[----:B------:R-:W-:Y:S01]  /*00b0*/  ULEA UR4, UR6, UR4, 0x18 ;  /* 0x0000000406047291 */ /* 0x000fe2000f8ec0ff */
[----:B0-----:R-:W-:-:S13]  /*00c0*/  ISETP.NE.AND P0, PT, R0, RZ, PT ;  /* 0x000000ff0000720c */ /* 0x001fda0003f05270 */
[----:B------:R-:W-:Y:S05]  /*00d0*/  @P0 BRA `(.L_x_1) ;  /* 0x00000000007c0947 */ /* 0x000fea0003800000 */
[----:B------:R-:W-:-:S13]  /*00e0*/  ELECT P0, URZ, PT ;  /* 0x0000000000ff782f */ /* 0x000fda0003800000 */
[----:B------:R-:W-:Y:S05]  /*00f0*/  @!P0 BRA `(.L_x_2) ;  /* 0x0000000000848947 */ /* 0x000fea0003800000 */
[----:B------:R-:W-:Y:S01]  /*0100*/  UMOV UR5, 0x4 ;  /* 0x0000000400057882 */ /* 0x000fe20000000000 */
[----:B------:R-:W-:Y:S02]  /*0110*/  IMAD.MOV.U32 R4, RZ, RZ, 0x1 ;  /* 0x00000001ff047424 */ /* 0x000fe400078e00ff */
[----:B------:R-:W-:Y:S02]  /*0120*/  IMAD.MOV.U32 R5, RZ, RZ, 0xf ;  /* 0x0000000fff057424 */ /* 0x000fe400078e00ff */
[----:B------:R-:W-:Y:S04]  /*0130*/  DEPBAR.LE SB0, 0x36 ;  /* 0x00008d800000791a */ /* 0x000fe80000000000 */
[----:B------:R-:W0:Y:S02]  /*0140*/  UTCATOMSWS.FIND_AND_SET.ALIGN UP0, UR5, UR5 ;  /* 0x00000005000575e3 */ /* 0x000e240008000800 */
[----:B0-----:R-:W-:-:S04]  /*0150*/  PLOP3.LUT P0, PT, PT, PT, UP0, 0x80, 0x8 ;  /* 0x000000000008781c */ /* 0x001fc80003f0f008 */
[----:B------:R-:W-:-:S04]  /*0160*/  SEL R0, RZ, 0xffffffff, !P0 ;  /* 0xffffffffff007807 */ /* 0x000fc80004000000 */
[----:B------:R-:W-:Y:S01]  /*0170*/  ISETP.NE.AND P0, PT, R0, RZ, PT ;  /* 0x000000ff0000720c */ /* 0x000fe20003f05270 */
[----:B------:R-:W-:-:S12]  /*0180*/  IMAD.U32 R0, RZ, RZ, UR5 ;  /* 0x00000005ff007e24 */ /* 0x000fd8000f8e00ff */
[----:B------:R-:W-:Y:S05]  /*0190*/  @P0 BRA `(.L_x_3) ;  /* 0x0000000000240947 */ /* 0x000fea0003800000 */
.L_x_4:
[----:B------:R-:W-:Y:S05]  /*01a0*/  NANOSLEEP 0x64 ;  /* 0x000000640000795d */ /* 0x000fea0003800000 */
[----:B------:R-:W-:-:S05]  /*01b0*/  UMOV UR5, 0x4 ;  /* 0x0000000400057882 */ /* 0x000fca0000000000 */
[----:B------:R-:W-:Y:S04]  /*01c0*/  DEPBAR.LE SB0, 0x36 ;  /* 0x00008d800000791a */ /* 0x000fe80000000000 */
[----:B------:R-:W0:Y:S02]  /*01d0*/  UTCATOMSWS.FIND_AND_SET.ALIGN UP0, UR5, UR5 ;  /* 0x00000005000575e3 */ /* 0x000e240008000800 */
[----:B0-----:R-:W-:-:S04]  /*01e0*/  PLOP3.LUT P0, PT, PT, PT, UP0, 0x80, 0x8 ;  /* 0x000000000008781c */ /* 0x001fc80003f0f008 */
[----:B------:R-:W-:-:S04]  /*01f0*/  SEL R0, RZ, 0xffffffff, !P0 ;  /* 0xffffffffff007807 */ /* 0x000fc80004000000 */
[----:B------:R-:W-:Y:S01]  /*0200*/  ISETP.NE.AND P0, PT, R0, RZ, PT ;  /* 0x000000ff0000720c */ /* 0x000fe20003f05270 */
[----:B------:R-:W-:-:S12]  /*0210*/  IMAD.U32 R0, RZ, RZ, UR5 ;  /* 0x00000005ff007e24 */ /* 0x000fd8000f8e00ff */
[----:B------:R-:W-:Y:S05]  /*0220*/  @!P0 BRA `(.L_x_4) ;  /* 0xfffffffc00dc8947 */ /* 0x000fea000383ffff */
.L_x_3:
[C---:B------:R-:W-:Y:S01]  /*0230*/  VIADD R3, R0.reuse, 0x10 ;  /* 0x0000001000037836 */ /* 0x040fe20000000000 */
[----:B------:R-:W-:Y:S01]  /*0240*/  UMOV UR5, 0x50 ;  /* 0x0000005000057882 */ /* 0x000fe20000000000 */
[----:B------:R-:W-:Y:S01]  /*0250*/  SHF.L.U32 R2, R5, R0, RZ ;  /* 0x0000000005027219 */ /* 0x000fe200000006ff */
[----:B------:R-:W-:Y:S01]  /*0260*/  ULEA UR5, UR6, UR5, 0x18 ;  /* 0x0000000506057291 */ /* 0x000fe2000f8ec0ff */
[----:B------:R-:W-:Y:S01]  /*0270*/  IMAD.SHL.U32 R0, R0, 0x20, RZ ;  /* 0x0000002000007824 */ /* 0x000fe200078e00ff */
[----:B------:R-:W-:-:S04]  /*0280*/  SHF.L.U32 R3, R4, R3, RZ ;  /* 0x0000000304037219 */ /* 0x000fc800000006ff */
[----:B------:R-:W-:-:S05]  /*0290*/  LOP3.LUT R2, R3, R2, RZ, 0xfc, !PT ;  /* 0x0000000203027212 */ /* 0x000fca00078efcff */
[----:B------:R0:W-:Y:S04]  /*02a0*/  ATOMS.OR RZ, [UR5], R2 ;  /* 0x00000002ffff798c */ /* 0x0001e8000b000005 */
[----:B------:R0:W-:Y:S01]  /*02b0*/  STS [UR4], R0 ;  /* 0x00000000ff007988 */ /* 0x0001e20008000804 */
[----:B------:R-:W-:Y:S05]  /*02c0*/  BRA `(.L_x_2) ;  /* 0x0000000000107947 */ /* 0x000fea0003800000 */
.L_x_1:
[----:B------:R-:W-:Y:S01]  /*02d0*/  IMAD.MOV.U32 R0, RZ, RZ, -0x1 ;  /* 0xffffffffff007424 */ /* 0x000fe200078e00ff */
[----:B------:R-:W-:-:S04]  /*02e0*/  MOV R2, 0x310 ;  /* 0x0000031000027802 */ /* 0x000fc80000000f00 */
[----:B------:R0:W-:Y:S03]  /*02f0*/  STS [UR4], R0 ;  /* 0x00000000ff007988 */ /* 0x0001e60008000804 */
[----:B0-----:R-:W-:Y:S05]  /*0300*/  CALL.REL.NOINC `($__internal_1_$__cuda_sm10x_tcgen05_guardrail_trap_phase_invalid_during_alloc) ;  /* 0x000000a000b87944 */ /* 0x001fea0003c00000 */
.L_x_2:
[----:B------:R-:W-:Y:S05]  /*0310*/  WARPSYNC.ALL ;  /* 0x0000000000007948 */ /* 0x000fea0003800000 */
[----:B------:R-:W-:Y:S01]  /*0320*/  NOP ;  /* 0x0000000000007918 */ /* 0x000fe20000000000 */
.L_x_0:
[----:B------:R-:W1:Y:S08]  /*0330*/  S2UR UR10, SR_CTAID.X ;  /* 0x00000000000a79c3 */ /* 0x000e700000002500 */
[----:B------:R-:W-:Y:S01]  /*0340*/  BAR.SYNC.DEFER_BLOCKING 0x0 ;  /* 0x0000000000007b1d */ /* 0x000fe20000010000 */
[----:B0-----:R-:W-:-:S04]  /*0350*/  SHF.R.U32.HI R0, RZ, 0x6, R73 ;  /* 0x00000006ff007819 */ /* 0x001fc80000011649 */
[----:B------:R-:W-:Y:S01]  /*0360*/  SGXT.U32 R0, R0, 0x1 ;  /* 0x000000010000781a */ /* 0x000fe20000000000 */
[----:B------:R-:W0:Y:S02]  /*0370*/  LDCU.64 UR4, c[0x0][0x3b0] ;  /* 0x00007600ff0477ac */ /* 0x000e240008000a00 */
[----:B------:R-:W2:Y:S01]  /*0380*/  S2UR UR6, SR_CgaCtaId ;  /* 0x00000000000679c3 */ /* 0x000ea20000008800 */
[----:B------:R-:W-:Y:S01]  /*0390*/  UMOV UR9, 0x400 ;  /* 0x0000040000097882 */ /* 0x000fe20000000000 */
[----:B------:R-:W3:Y:S06]  /*03a0*/  LDCU.64 UR32, c[0x0][0x358] ;  /* 0x00006b00ff2077ac */ /* 0x000eec0008000a00 */
[----:B------:R-:W0:Y:S08]  /*03b0*/  S2UR UR8, SR_CTAID.Y ;  /* 0x00000000000879c3 */ /* 0x000e300000002600 */
[----:B------:R-:W4:Y:S01]  /*03c0*/  LDC R50, c[0x0][0x3b8] ;  /* 0x0000ee00ff327b82 */ /* 0x000f220000000800 */
[----:B-1----:R-:W-:-:S07]  /*03d0*/  USHF.L.U32 UR10, UR10, 0x6, URZ ;  /* 0x000000060a0a7899 */ /* 0x002fce00080006ff */
[----:B------:R-:W1:Y:S01]  /*03e0*/  LDC.64 R48, c[0x0][0x380] ;  /* 0x0000e000ff307b82 */ /* 0x000e620000000a00 */
[----:B--2---:R-:W-:Y:S01]  /*03f0*/  ULEA UR9, UR6, UR9, 0x18 ;  /* 0x0000000906097291 */ /* 0x004fe2000f8ec0ff */
[----:B------:R-:W-:Y:S01]  /*0400*/  IMAD.U32 R74, RZ, RZ, UR10 ;  /* 0x0000000aff4a7e24 */ /* 0x000fe2000f8e00ff */
[C---:B------:R-:W-:Y:S01]  /*0410*/  LEA.HI R9, R73.reuse, 0x1e, RZ, 0x1a ;  /* 0x0000001e49097811 */ /* 0x040fe200078fd0ff */
[----:B------:R-:W2:Y:S03]  /*0420*/  LDCU UR7, c[0x0][0x3b8] ;  /* 0x00007700ff0777ac */ /* 0x000ea60008000800 */
[----:B------:R-:W-:Y:S01]  /*0430*/  LOP3.LUT R74, R74, 0x3f, R73, 0xf8, !PT ;  /* 0x0000003f4a4a7812 */ /* 0x000fe200078ef849 */
[----:B0-----:R-:W-:Y:S01]  /*0440*/  UIMAD UR4, UR8, UR4, URZ ;  /* 0x00000004080472a4 */ /* 0x001fe2000f8e02ff */
[----:B------:R-:W-:Y:S01]  /*0450*/  LEA.HI R12, R73, 0x2e, RZ, 0x1a ;  /* 0x0000002e490c7811 */ /* 0x000fe200078fd0ff */
[----:B------:R-:W0:Y:S01]  /*0460*/  LDS R38, [UR9] ;  /* 0x00000009ff267984 */ /* 0x000e220008000800 */
[----:B------:R-:W0:Y:S01]  /*0470*/  LDC.64 R108, c[0x0][0x380] ;  /* 0x0000e000ff6c7b82 */ /* 0x000e220000000a00 */
[----:B------:R-:W-:Y:S01]  /*0480*/  IMAD R3, R74, UR5, RZ ;  /* 0x000000054a037c24 */ /* 0x000fe2000f8e02ff */
[----:B------:R-:W-:Y:S01]  /*0490*/  USHF.R.S32.HI UR5, URZ, 0x1f, UR4 ;  /* 0x0000001fff057899 */ /* 0x000fe20008011404 */
[----:B----4-:R-:W-:-:S03]  /*04a0*/  IMAD R5, R0, R50, RZ ;  /* 0x0000003200057224 */ /* 0x010fc600078e02ff */
[----:B------:R-:W-:Y:S02]  /*04b0*/  SHF.R.S32.HI R2, RZ, 0x1f, R3 ;  /* 0x0000001fff027819 */ /* 0x000fe40000011403 */
[----:B------:R-:W-:Y:S01]  /*04c0*/  LEA.HI R72, R73, 0x7e, RZ, 0x1a ;  /* 0x0000007e49487811 */ /* 0x000fe200078fd0ff */
[----:B------:R-:W4:Y:S01]  /*04d0*/  LDC.64 R222, c[0x0][0x388] ;  /* 0x0000e200ffde7b82 */ /* 0x000f220000000a00 */
[----:B-1----:R-:W-:Y:S01]  /*04e0*/  IADD3 R48, P0, P1, R3, UR4, R48 ;  /* 0x0000000403307c10 */ /* 0x002fe2000f91e030 */
[----:B------:R-:W-:-:S03]  /*04f0*/  IMAD R3, R50, 0x2, R5 ;  /* 0x0000000232037824 */ /* 0x000fc600078e0205 */
[----:B------:R-:W-:Y:S01]  /*0500*/  IADD3.X R2, PT, PT, R2, UR5, R49, P0, P1 ;  /* 0x0000000502027c10 */ /* 0x000fe200087e2431 */
[----:B------:R-:W-:Y:S01]  /*0510*/  IMAD R13, R50, 0x2, R3 ;  /* 0x00000002320d7824 */ /* 0x000fe200078e0203 */
[----:B------:R-:W-:Y:S01]  /*0520*/  IADD3 R6, P0, PT, R5, R48, RZ ;  /* 0x0000003005067210 */ /* 0x000fe20007f1e0ff */
[----:B------:R-:W-:Y:S01]  /*0530*/  IMAD R19, R9, R50, RZ ;  /* 0x0000003209137224 */ /* 0x000fe200078e02ff */
[----:B------:R-:W-:Y:S01]  /*0540*/  IADD3 R4, P1, PT, R3, R48, RZ ;  /* 0x0000003003047210 */ /* 0x000fe20007f3e0ff */
[----:B------:R-:W-:Y:S01]  /*0550*/  IMAD R21, R12, R50, RZ ;  /* 0x000000320c157224 */ /* 0x000fe200078e02ff */
[----:B------:R-:W-:Y:S01]  /*0560*/  LEA.HI.X.SX32 R7, R5, R2, 0x1, P0 ;  /* 0x0000000205077211 */ /* 0x000fe200000f0eff */
[----:B------:R-:W-:Y:S01]  /*0570*/  IMAD R15, R50, 0x2, R13 ;  /* 0x00000002320f7824 */ /* 0x000fe200078e020d */
[----:B------:R-:W-:Y:S01]  /*0580*/  IADD3 R10, P0, PT, R13, R48, RZ ;  /* 0x000000300d0a7210 */ /* 0x000fe20007f1e0ff */
[----:B------:R-:W1:Y:S01]  /*0590*/  LDCU.64 UR4, c[0x0][0x3b0] ;  /* 0x00007600ff0477ac */ /* 0x000e620008000a00 */
[----:B------:R-:W-:-:S02]  /*05a0*/  LEA.HI R0, R73, 0xe, RZ, 0x1a ;  /* 0x0000000e49007811 */ /* 0x000fc400078fd0ff */
[-C--:B------:R-:W-:Y:S01]  /*05b0*/  LEA.HI.X.SX32 R5, R3, R2.reuse, 0x1, P1 ;  /* 0x0000000203057211 */ /* 0x080fe200008f0eff */
[----:B------:R-:W-:Y:S01]  /*05c0*/  BAR.SYNC.DEFER_BLOCKING 0x0 ;  /* 0x0000000000007b1d */ /* 0x000fe20000010000 */
[----:B------:R-:W-:Y:S01]  /*05d0*/  LEA.HI.X.SX32 R11, R13, R2, 0x1, P0 ;  /* 0x000000020d0b7211 */ /* 0x000fe200000f0eff */
[----:B------:R-:W-:Y:S01]  /*05e0*/  IMAD R13, R0, R50, RZ ;  /* 0x00000032000d7224 */ /* 0x000fe200078e02ff */
[----:B------:R-:W-:-:S04]  /*05f0*/  IADD3 R8, P0, PT, R15, R48, RZ ;  /* 0x000000300f087210 */ /* 0x000fc80007f1e0ff */
[----:B------:R-:W-:Y:S02]  /*0600*/  IADD3 R16, P1, PT, R13, R48, RZ ;  /* 0x000000300d107210 */ /* 0x000fe40007f3e0ff */
[----:B------:R-:W-:Y:S02]  /*0610*/  LEA.HI.X.SX32 R9, R15, R2, 0x1, P0 ;  /* 0x000000020f097211 */ /* 0x000fe400000f0eff */
[----:B------:R-:W-:Y:S02]  /*0620*/  IADD3 R12, P0, PT, R19, R48, RZ ;  /* 0x00000030130c7210 */ /* 0x000fe40007f1e0ff */
[-C--:B------:R-:W-:Y:S01]  /*0630*/  LEA.HI.X.SX32 R17, R13, R2.reuse, 0x1, P1 ;  /* 0x000000020d117211 */ /* 0x080fe200008f0eff */
[----:B---3--:R3:W5:Y:S01]  /*0640*/  LDG.E.U8 R3, desc[UR32][R6.64] ;  /* 0x0000002006037981 */ /* 0x008762000c1e1100 */
[----:B------:R-:W-:Y:S02]  /*0650*/  LEA.HI.X.SX32 R13, R19, R2, 0x1, P0 ;  /* 0x00000002130d7211 */ /* 0x000fe400000f0eff */
[----:B------:R-:W-:Y:S01]  /*0660*/  IADD3 R14, P1, PT, R21, R48, RZ ;  /* 0x00000030150e7210 */ /* 0x000fe20007f3e0ff */
[----:B------:R-:W5:Y:S04]  /*0670*/  LDG.E.U8 R0, desc[UR32][R10.64] ;  /* 0x000000200a007981 */ /* 0x000f68000c1e1100 */
[----:B------:R-:W5:Y:S01]  /*0680*/  LDG.E.U8 R5, desc[UR32][R4.64] ;  /* 0x0000002004057981 */ /* 0x000f62000c1e1100 */
[----:B---3--:R-:W-:Y:S01]  /*0690*/  LEA.HI R6, R73, 0x3e, RZ, 0x1a ;  /* 0x0000003e49067811 */ /* 0x008fe200078fd0ff */
[----:B------:R-:W-:-:S02]  /*06a0*/  IMAD R7, R50, 0x2, R15 ;  /* 0x0000000232077824 */ /* 0x000fc400078e020f */
[----:B------:R-:W5:Y:S02]  /*06b0*/  LDG.E.U8 R13, desc[UR32][R12.64] ;  /* 0x000000200c0d7981 */ /* 0x000f64000c1e1100 */
[----:B------:R-:W-:Y:S02]  /*06c0*/  IMAD R23, R6, R50, RZ ;  /* 0x0000003206177224 */ /* 0x000fe400078e02ff */
[----:B------:R-:W5:Y:S01]  /*06d0*/  LDG.E.U8 R11, desc[UR32][R16.64] ;  /* 0x00000020100b7981 */ /* 0x000f62000c1e1100 */
[C---:B------:R-:W-:Y:S02]  /*06e0*/  IMAD R19, R50.reuse, 0x2, R7 ;  /* 0x0000000232137824 */ /* 0x040fe400078e0207 */
[C---:B------:R-:W-:Y:S01]  /*06f0*/  IADD3 R28, P0, PT, R23.reuse, R48, RZ ;  /* 0x00000030171c7210 */ /* 0x040fe20007f1e0ff */
[----:B------:R-:W5:Y:S03]  /*0700*/  LDG.E.U8 R9, desc[UR32][R8.64] ;  /* 0x0000002008097981 */ /* 0x000f66000c1e1100 */
[----:B------:R-:W-:Y:S01]  /*0710*/  LEA.HI.X.SX32 R29, R23, R2, 0x1, P0 ;  /* 0x00000002171d7211 */ /* 0x000fe200000f0eff */
[----:B------:R-:W-:Y:S01]  /*0720*/  IMAD R23, R50, 0x2, R19 ;  /* 0x0000000232177824 */ /* 0x000fe200078e0213 */
[----:B------:R-:W-:-:S03]  /*0730*/  IADD3 R6, P0, PT, R7, R48, RZ ;  /* 0x0000003007067210 */ /* 0x000fc60007f1e0ff */
[C---:B------:R-:W-:Y:S01]  /*0740*/  IMAD R25, R50.reuse, 0x4, R23 ;  /* 0x0000000432197824 */ /* 0x040fe200078e0217 */
[----:B------:R-:W-:Y:S01]  /*0750*/  LEA.HI.X.SX32 R7, R7, R2, 0x1, P0 ;  /* 0x0000000207077211 */ /* 0x000fe200000f0eff */
[----:B------:R3:W5:Y:S01]  /*0760*/  LDG.E.U8 R17, desc[UR32][R28.64] ;  /* 0x000000201c117981 */ /* 0x000762000c1e1100 */
[----:B------:R-:W-:Y:S01]  /*0770*/  IADD3 R20, P0, PT, R19, R48, RZ ;  /* 0x0000003013147210 */ /* 0x000fe20007f1e0ff */
[C---:B------:R-:W-:Y:S01]  /*0780*/  IMAD R27, R50.reuse, 0x2, R25 ;  /* 0x00000002321b7824 */ /* 0x040fe200078e0219 */
[-C--:B------:R-:W-:Y:S02]  /*0790*/  LEA.HI.X.SX32 R15, R21, R2.reuse, 0x1, P1 ;  /* 0x00000002150f7211 */ /* 0x080fe400008f0eff */
[----:B------:R-:W-:Y:S02]  /*07a0*/  LEA.HI.X.SX32 R21, R19, R2, 0x1, P0 ;  /* 0x0000000213157211 */ /* 0x000fe400000f0eff */
[----:B------:R-:W-:Y:S01]  /*07b0*/  IADD3 R22, P0, PT, R23, R48, RZ ;  /* 0x0000003017167210 */ /* 0x000fe20007f1e0ff */
[----:B------:R0:W5:Y:S01]  /*07c0*/  LDG.E.U8 R19, desc[UR32][R6.64] ;  /* 0x0000002006137981 */ /* 0x000162000c1e1100 */
[----:B---3--:R-:W-:-:S02]  /*07d0*/  IMAD R29, R50, 0x2, R27 ;  /* 0x00000002321d7824 */ /* 0x008fc400078e021b */
[----:B------:R-:W-:Y:S01]  /*07e0*/  LEA.HI.X.SX32 R23, R23, R2, 0x1, P0 ;  /* 0x0000000217177211 */ /* 0x000fe200000f0eff */
[----:B------:R-:W5:Y:S01]  /*07f0*/  LDG.E.U8 R15, desc[UR32][R14.64] ;  /* 0x000000200e0f7981 */ /* 0x000f62000c1e1100 */
[-C--:B------:R-:W-:Y:S01]  /*0800*/  IADD3 R26, P0, PT, R27, R48.reuse, RZ ;  /* 0x000000301b1a7210 */ /* 0x080fe20007f1e0ff */
[C---:B------:R-:W-:Y:S01]  /*0810*/  IMAD R31, R50.reuse, 0x2, R29 ;  /* 0x00000002321f7824 */ /* 0x040fe200078e021d */
[----:B------:R-:W-:Y:S01]  /*0820*/  IADD3 R24, P1, PT, R25, R48, RZ ;  /* 0x0000003019187210 */ /* 0x000fe20007f3e0ff */
[----:B------:R-:W5:Y:S01]  /*0830*/  LDG.E.U8 R4, desc[UR32][R22.64] ;  /* 0x0000002016047981 */ /* 0x000f62000c1e1100 */
[-C--:B------:R-:W-:Y:S01]  /*0840*/  LEA.HI.X.SX32 R27, R27, R2.reuse, 0x1, P0 ;  /* 0x000000021b1b7211 */ /* 0x080fe200000f0eff */
[C---:B------:R-:W-:Y:S01]  /*0850*/  IMAD R33, R50.reuse, 0x2, R31 ;  /* 0x0000000232217824 */ /* 0x040fe200078e021f */
[----:B------:R-:W-:Y:S01]  /*0860*/  LEA.HI.X.SX32 R25, R25, R2, 0x1, P1 ;  /* 0x0000000219197211 */ /* 0x000fe200008f0eff */
[----:B------:R-:W5:Y:S01]  /*0870*/  LDG.E.U8 R21, desc[UR32][R20.64] ;  /* 0x0000002014157981 */ /* 0x000f62000c1e1100 */
[----:B0-----:R-:W-:Y:S01]  /*0880*/  IADD3 R6, P0, PT, R29, R48, RZ ;  /* 0x000000301d067210 */ /* 0x001fe20007f1e0ff */
[----:B------:R-:W-:-:S02]  /*0890*/  IMAD R35, R50, 0x2, R33 ;  /* 0x0000000232237824 */ /* 0x000fc400078e0221 */
[----:B------:R0:W5:Y:S01]  /*08a0*/  LDG.E.U8 R39, desc[UR32][R24.64] ;  /* 0x0000002018277981 */ /* 0x000162000c1e1100 */
[----:B------:R-:W-:Y:S02]  /*08b0*/  LEA.HI.X.SX32 R7, R29, R2, 0x1, P0 ;  /* 0x000000021d077211 */ /* 0x000fe400000f0eff */
[C---:B------:R-:W-:Y:S01]  /*08c0*/  IADD3 R28, P0, PT, R31.reuse, R48, RZ ;  /* 0x000000301f1c7210 */ /* 0x040fe20007f1e0ff */
[----:B------:R3:W5:Y:S03]  /*08d0*/  LDG.E.U8 R41, desc[UR32][R26.64] ;  /* 0x000000201a297981 */ /* 0x000766000c1e1100 */
[----:B------:R-:W-:Y:S01]  /*08e0*/  LEA.HI.X.SX32 R29, R31, R2, 0x1, P0 ;  /* 0x000000021f1d7211 */ /* 0x000fe200000f0eff */
[----:B------:R1:W5:Y:S01]  /*08f0*/  LDG.E.U8 R10, desc[UR32][R6.64] ;  /* 0x00000020060a7981 */ /* 0x000362000c1e1100 */
[----:B0-----:R-:W-:Y:S01]  /*0900*/  IMAD R25, R50, 0x2, R35 ;  /* 0x0000000232197824 */ /* 0x001fe200078e0223 */
[----:B------:R-:W-:-:S02]  /*0910*/  IADD3 R22, P0, PT, R35, R48, RZ ;  /* 0x0000003023167210 */ /* 0x000fc40007f1e0ff */
[----:B------:R0:W5:Y:S01]  /*0920*/  LDG.E.U8 R43, desc[UR32][R28.64] ;  /* 0x000000201c2b7981 */ /* 0x000162000c1e1100 */
[C---:B---3--:R-:W-:Y:S01]  /*0930*/  IMAD R27, R50.reuse, 0x4, R25 ;  /* 0x00000004321b7824 */ /* 0x048fe200078e0219 */
[----:B------:R-:W-:Y:S02]  /*0940*/  IADD3 R30, P1, PT, R33, R48, RZ ;  /* 0x00000030211e7210 */ /* 0x000fe40007f3e0ff */
[----:B------:R-:W-:Y:S01]  /*0950*/  LEA.HI.X.SX32 R23, R35, R2, 0x1, P0 ;  /* 0x0000000223177211 */ /* 0x000fe200000f0eff */
[C---:B-1----:R-:W-:Y:S01]  /*0960*/  IMAD R7, R50.reuse, 0x2, R27 ;  /* 0x0000000232077824 */ /* 0x042fe200078e021b */
[----:B------:R-:W-:Y:S02]  /*0970*/  IADD3 R24, P0, PT, R25, R48, RZ ;  /* 0x0000003019187210 */ /* 0x000fe40007f1e0ff */
[-C--:B------:R-:W-:Y:S01]  /*0980*/  LEA.HI.X.SX32 R31, R33, R2.reuse, 0x1, P1 ;  /* 0x00000002211f7211 */ /* 0x080fe200008f0eff */
[C---:B------:R-:W-:Y:S01]  /*0990*/  IMAD R33, R50.reuse, 0x2, R7 ;  /* 0x0000000232217824 */ /* 0x040fe200078e0207 */
[----:B------:R-:W-:Y:S01]  /*09a0*/  LEA.HI.X.SX32 R25, R25, R2, 0x1, P0 ;  /* 0x0000000219197211 */ /* 0x000fe200000f0eff */
[----:B------:R1:W5:Y:S01]  /*09b0*/  LDG.E.U8 R47, desc[UR32][R22.64] ;  /* 0x00000020162f7981 */ /* 0x000362000c1e1100 */
[-C--:B------:R-:W-:Y:S01]  /*09c0*/  IADD3 R26, P0, PT, R27, R48.reuse, RZ ;  /* 0x000000301b1a7210 */ /* 0x080fe20007f1e0ff */
[----:B------:R-:W-:Y:S01]  /*09d0*/  IMAD R35, R50, 0x2, R33 ;  /* 0x0000000232237824 */ /* 0x000fe200078e0221 */
[----:B0-----:R-:W-:Y:S01]  /*09e0*/  IADD3 R28, P1, PT, R33, R48, RZ ;  /* 0x00000030211c7210 */ /* 0x001fe20007f3e0ff */
[----:B------:R0:W5:Y:S01]  /*09f0*/  LDG.E.U8 R45, desc[UR32][R30.64] ;  /* 0x000000201e2d7981 */ /* 0x000162000c1e1100 */
[----:B------:R-:W-:-:S02]  /*0a00*/  LEA.HI.X.SX32 R27, R27, R2, 0x1, P0 ;  /* 0x000000021b1b7211 */ /* 0x000fc400000f0eff */
[C---:B------:R-:W-:Y:S01]  /*0a10*/  IADD3 R6, P0, PT, R7.reuse, R48, RZ ;  /* 0x0000003007067210 */ /* 0x040fe20007f1e0ff */
[----:B------:R3:W5:Y:S01]  /*0a20*/  LDG.E.U8 R12, desc[UR32][R24.64] ;  /* 0x00000020180c7981 */ /* 0x000762000c1e1100 */
[C---:B-1----:R-:W-:Y:S02]  /*0a30*/  IMAD R23, R50.reuse, 0x2, R35 ;  /* 0x0000000232177824 */ /* 0x042fe400078e0223 */
[----:B------:R-:W-:Y:S01]  /*0a40*/  LEA.HI.X.SX32 R7, R7, R2, 0x1, P0 ;  /* 0x0000000207077211 */ /* 0x000fe200000f0eff */
[----:B------:R1:W5:Y:S01]  /*0a50*/  LDG.E.U8 R49, desc[UR32][R26.64] ;  /* 0x000000201a317981 */ /* 0x000362000c1e1100 */
[----:B0-----:R-:W-:Y:S02]  /*0a60*/  IADD3 R30, P0, PT, R35, R48, RZ ;  /* 0x00000030231e7210 */ /* 0x001fe40007f1e0ff */
[-C--:B------:R-:W-:Y:S01]  /*0a70*/  LEA.HI.X.SX32 R29, R33, R2.reuse, 0x1, P1 ;  /* 0x00000002211d7211 */ /* 0x080fe200008f0eff */
[----:B------:R-:W5:Y:S01]  /*0a80*/  LDG.E.U8 R51, desc[UR32][R6.64] ;  /* 0x0000002006337981 */ /* 0x000f62000c1e1100 */
[----:B---3--:R-:W-:Y:S01]  /*0a90*/  IMAD R25, R50, 0x2, R23 ;  /* 0x0000000232197824 */ /* 0x008fe200078e0217 */
[----:B------:R-:W-:-:S02]  /*0aa0*/  LEA.HI.X.SX32 R31, R35, R2, 0x1, P0 ;  /* 0x00000002231f7211 */ /* 0x000fc400000f0eff */
[C---:B------:R-:W-:Y:S01]  /*0ab0*/  IADD3 R22, P0, PT, R23.reuse, R48, RZ ;  /* 0x0000003017167210 */ /* 0x040fe20007f1e0ff */
[C---:B------:R-:W-:Y:S01]  /*0ac0*/  IMAD R33, R50.reuse, 0x2, R25 ;  /* 0x0000000232217824 */ /* 0x040fe200078e0219 */
[----:B------:R0:W5:Y:S02]  /*0ad0*/  LDG.E.U8 R14, desc[UR32][R28.64] ;  /* 0x000000201c0e7981 */ /* 0x000164000c1e1100 */
[----:B------:R-:W-:Y:S01]  /*0ae0*/  LEA.HI.X.SX32 R23, R23, R2, 0x1, P0 ;  /* 0x0000000217177211 */ /* 0x000fe200000f0eff */
[C---:B------:R-:W-:Y:S01]  /*0af0*/  IMAD R35, R50.reuse, 0x4, R33 ;  /* 0x0000000432237824 */ /* 0x040fe200078e0221 */
[-C--:B------:R-:W-:Y:S01]  /*0b00*/  IADD3 R24, P0, PT, R25, R48.reuse, RZ ;  /* 0x0000003019187210 */ /* 0x080fe20007f1e0ff */
[----:B------:R3:W5:Y:S01]  /*0b10*/  LDG.E.U8 R53, desc[UR32][R30.64] ;  /* 0x000000201e357981 */ /* 0x000762000c1e1100 */
[----:B-1----:R-:W-:Y:S02]  /*0b20*/  IADD3 R26, P1, PT, R33, R48, RZ ;  /* 0x00000030211a7210 */ /* 0x002fe40007f3e0ff */
[----:B------:R-:W-:Y:S01]  /*0b30*/  LEA.HI.X.SX32 R25, R25, R2, 0x1, P0 ;  /* 0x0000000219197211 */ /* 0x000fe200000f0eff */
[----:B------:R1:W5:Y:S01]  /*0b40*/  LDG.E.U8 R55, desc[UR32][R22.64] ;  /* 0x0000002016377981 */ /* 0x000362000c1e1100 */
[----:B0-----:R-:W-:Y:S01]  /*0b50*/  IMAD R29, R50, 0x2, R35 ;  /* 0x00000002321d7824 */ /* 0x001fe200078e0223 */
[----:B------:R-:W-:-:S02]  /*0b60*/  IADD3 R6, P0, PT, R35, R48, RZ ;  /* 0x0000003023067210 */ /* 0x000fc40007f1e0ff */
[-C--:B------:R-:W-:Y:S01]  /*0b70*/  LEA.HI.X.SX32 R27, R33, R2.reuse, 0x1, P1 ;  /* 0x00000002211b7211 */ /* 0x080fe200008f0eff */
[----:B------:R-:W5:Y:S01]  /*0b80*/  LDG.E.U8 R57, desc[UR32][R24.64] ;  /* 0x0000002018397981 */ /* 0x000f62000c1e1100 */
[C---:B---3--:R-:W-:Y:S01]  /*0b90*/  IMAD R31, R50.reuse, 0x2, R29 ;  /* 0x00000002321f7824 */ /* 0x048fe200078e021d */
[----:B------:R-:W-:Y:S02]  /*0ba0*/  LEA.HI.X.SX32 R7, R35, R2, 0x1, P0 ;  /* 0x0000000223077211 */ /* 0x000fe400000f0eff */
[C---:B------:R-:W-:Y:S01]  /*0bb0*/  IADD3 R28, P0, PT, R29.reuse, R48, RZ ;  /* 0x000000301d1c7210 */ /* 0x040fe20007f1e0ff */
[C---:B------:R-:W-:Y:S01]  /*0bc0*/  IMAD R33, R50.reuse, 0x2, R31 ;  /* 0x0000000232217824 */ /* 0x040fe200078e021f */
[----:B------:R0:W5:Y:S02]  /*0bd0*/  LDG.E.U8 R16, desc[UR32][R26.64] ;  /* 0x000000201a107981 */ /* 0x000164000c1e1100 */
[----:B------:R-:W-:Y:S01]  /*0be0*/  LEA.HI.X.SX32 R29, R29, R2, 0x1, P0 ;  /* 0x000000021d1d7211 */ /* 0x000fe200000f0eff */
[----:B------:R-:W-:Y:S01]  /*0bf0*/  IMAD R35, R50, 0x2, R33 ;  /* 0x0000000232237824 */ /* 0x000fe200078e0221 */
[-C--:B-1----:R-:W-:Y:S01]  /*0c00*/  IADD3 R22, P0, PT, R31, R48.reuse, RZ ;  /* 0x000000301f167210 */ /* 0x082fe20007f1e0ff */
[----:B------:R1:W5:Y:S01]  /*0c10*/  LDG.E.U8 R59, desc[UR32][R6.64] ;  /* 0x00000020063b7981 */ /* 0x000362000c1e1100 */
[----:B------:R-:W-:-:S02]  /*0c20*/  IADD3 R30, P1, PT, R33, R48, RZ ;  /* 0x00000030211e7210 */ /* 0x000fc40007f3e0ff */
[----:B------:R-:W-:Y:S01]  /*0c30*/  LEA.HI.X.SX32 R23, R31, R2, 0x1, P0 ;  /* 0x000000021f177211 */ /* 0x000fe200000f0eff */
[----:B------:R-:W5:Y:S01]  /*0c40*/  LDG.E.U8 R61, desc[UR32][R28.64] ;  /* 0x000000201c3d7981 */ /* 0x000f62000c1e1100 */
[C---:B0-----:R-:W-:Y:S01]  /*0c50*/  IMAD R27, R50.reuse, 0x2, R35 ;  /* 0x00000002321b7824 */ /* 0x041fe200078e0223 */
[----:B------:R-:W-:Y:S02]  /*0c60*/  IADD3 R24, P0, PT, R35, R48, RZ ;  /* 0x0000003023187210 */ /* 0x000fe40007f1e0ff */
[-C--:B------:R-:W-:Y:S01]  /*0c70*/  LEA.HI.X.SX32 R31, R33, R2.reuse, 0x1, P1 ;  /* 0x00000002211f7211 */ /* 0x080fe200008f0eff */
[C---:B------:R-:W-:Y:S01]  /*0c80*/  IMAD R33, R50.reuse, 0x2, R27 ;  /* 0x0000000232217824 */ /* 0x040fe200078e021b */
[----:B------:R-:W-:Y:S01]  /*0c90*/  LEA.HI.X.SX32 R25, R35, R2, 0x1, P0 ;  /* 0x0000000223197211 */ /* 0x000fe200000f0eff */
[----:B------:R0:W5:Y:S01]  /*0ca0*/  LDG.E.U8 R18, desc[UR32][R22.64] ;  /* 0x0000002016127981 */ /* 0x000162000c1e1100 */
[----:B-1----:R-:W-:Y:S01]  /*0cb0*/  IADD3 R6, P0, PT, R27, R48, RZ ;  /* 0x000000301b067210 */ /* 0x002fe20007f1e0ff */
[----:B------:R-:W-:-:S02]  /*0cc0*/  IMAD R35, R50, 0x4, R33 ;  /* 0x0000000432237824 */ /* 0x000fc400078e0221 */
[----:B------:R1:W5:Y:S01]  /*0cd0*/  LDG.E.U8 R63, desc[UR32][R30.64] ;  /* 0x000000201e3f7981 */ /* 0x000362000c1e1100 */
[----:B------:R-:W-:Y:S01]  /*0ce0*/  LEA.HI.X.SX32 R7, R27, R2, 0x1, P0 ;  /* 0x000000021b077211 */ /* 0x000fe200000f0eff */
[C---:B------:R-:W-:Y:S01]  /*0cf0*/  IMAD R37, R50.reuse, 0x2, R35 ;  /* 0x0000000232257824 */ /* 0x040fe200078e0223 */
[C---:B------:R-:W-:Y:S01]  /*0d00*/  IADD3 R26, P0, PT, R33.reuse, R48, RZ ;  /* 0x00000030211a7210 */ /* 0x040fe20007f1e0ff */
[----:B------:R3:W5:Y:S03]  /*0d10*/  LDG.E.U8 R65, desc[UR32][R24.64] ;  /* 0x0000002018417981 */ /* 0x000766000c1e1100 */
[----:B------:R-:W-:Y:S01]  /*0d20*/  LEA.HI.X.SX32 R27, R33, R2, 0x1, P0 ;  /* 0x00000002211b7211 */ /* 0x000fe200000f0eff */
[----:B------:R2:W5:Y:S01]  /*0d30*/  LDG.E.U8 R67, desc[UR32][R6.64] ;  /* 0x0000002006437981 */ /* 0x000562000c1e1100 */
[-C--:B0-----:R-:W-:Y:S01]  /*0d40*/  IADD3 R22, P0, PT, R37, R48.reuse, RZ ;  /* 0x0000003025167210 */ /* 0x081fe20007f1e0ff */
[C---:B-1----:R-:W-:Y:S01]  /*0d50*/  IMAD R31, R50.reuse, 0x2, R37 ;  /* 0x00000002321f7824 */ /* 0x042fe200078e0225 */
[----:B------:R-:W-:Y:S01]  /*0d60*/  IADD3 R28, P1, PT, R35, R48, RZ ;  /* 0x00000030231c7210 */ /* 0x000fe20007f3e0ff */
[----:B------:R0:W5:Y:S01]  /*0d70*/  LDG.E.U8 R20, desc[UR32][R26.64] ;  /* 0x000000201a147981 */ /* 0x000162000c1e1100 */
[----:B------:R-:W-:Y:S01]  /*0d80*/  LEA.HI.X.SX32 R23, R37, R2, 0x1, P0 ;  /* 0x0000000225177211 */ /* 0x000fe200000f0eff */
[----:B------:R-:W-:Y:S01]  /*0d90*/  IMAD R33, R50, 0x2, R31 ;  /* 0x0000000232217824 */ /* 0x000fe200078e021f */
[----:B---3--:R-:W-:-:S02]  /*0da0*/  IADD3 R24, P0, PT, R31, R48, RZ ;  /* 0x000000301f187210 */ /* 0x008fc40007f1e0ff */
[-C--:B------:R-:W-:Y:S01]  /*0db0*/  LEA.HI.X.SX32 R29, R35, R2.reuse, 0x1, P1 ;  /* 0x00000002231d7211 */ /* 0x080fe200008f0eff */
[----:B------:R-:W5:Y:S01]  /*0dc0*/  LDG.E.U8 R77, desc[UR32][R22.64] ;  /* 0x00000020164d7981 */ /* 0x000f62000c1e1100 */
[----:B------:R-:W-:Y:S01]  /*0dd0*/  LEA.HI.X.SX32 R25, R31, R2, 0x1, P0 ;  /* 0x000000021f197211 */ /* 0x000fe200000f0eff */
[C---:B------:R-:W-:Y:S01]  /*0de0*/  IMAD R31, R50.reuse, 0x2, R33 ;  /* 0x00000002321f7824 */ /* 0x040fe200078e0221 */
[C---:B--2---:R-:W-:Y:S01]  /*0df0*/  IADD3 R6, P0, PT, R33.reuse, R48, RZ ;  /* 0x0000003021067210 */ /* 0x044fe20007f1e0ff */
[----:B------:R1:W5:Y:S02]  /*0e00*/  LDG.E.U8 R75, desc[UR32][R28.64] ;  /* 0x000000201c4b7981 */ /* 0x000364000c1e1100 */
[C---:B------:R-:W-:Y:S01]  /*0e10*/  IMAD R35, R50.reuse, 0x2, R31 ;  /* 0x0000000232237824 */ /* 0x040fe200078e021f */
[----:B------:R-:W-:Y:S01]  /*0e20*/  LEA.HI.X.SX32 R7, R33, R2, 0x1, P0 ;  /* 0x0000000221077211 */ /* 0x000fe200000f0eff */
[----:B------:R2:W5:Y:S03]  /*0e30*/  LDG.E.U8 R32, desc[UR32][R24.64] ;  /* 0x0000002018207981 */ /* 0x000566000c1e1100 */
[----:B0-----:R-:W-:Y:S01]  /*0e40*/  IADD3 R26, P0, PT, R35, R48, RZ ;  /* 0x00000030231a7210 */ /* 0x001fe20007f1e0ff */
[----:B------:R0:W5:Y:S01]  /*0e50*/  LDG.E.U8 R79, desc[UR32][R6.64] ;  /* 0x00000020064f7981 */ /* 0x000162000c1e1100 */
[----:B-1----:R-:W-:-:S02]  /*0e60*/  IMAD R29, R50, 0x2, R35 ;  /* 0x00000002321d7824 */ /* 0x002fc400078e0223 */
[----:B------:R-:W-:Y:S02]  /*0e70*/  LEA.HI.X.SX32 R27, R35, R2, 0x1, P0 ;  /* 0x00000002231b7211 */ /* 0x000fe400000f0eff */
[C---:B------:R-:W-:Y:S01]  /*0e80*/  IMAD R33, R50.reuse, 0x4, R29 ;  /* 0x0000000432217824 */ /* 0x040fe200078e021d */
[C---:B------:R-:W-:Y:S02]  /*0e90*/  IADD3 R22, P0, PT, R29.reuse, R48, RZ ;  /* 0x000000301d167210 */ /* 0x040fe40007f1e0ff */
[----:B------:R1:W5:Y:S02]  /*0ea0*/  LDG.E.U8 R83, desc[UR32][R26.64] ;  /* 0x000000201a537981 */ /* 0x000364000c1e1100 */
[----:B------:R-:W-:Y:S01]  /*0eb0*/  LEA.HI.X.SX32 R23, R29, R2, 0x1, P0 ;  /* 0x000000021d177211 */ /* 0x000fe200000f0eff */
[C---:B--2---:R-:W-:Y:S01]  /*0ec0*/  IMAD R25, R50.reuse, 0x2, R33 ;  /* 0x0000000232197824 */ /* 0x044fe200078e0221 */
[-C--:B------:R-:W-:Y:S02]  /*0ed0*/  IADD3 R28, P0, PT, R33, R48.reuse, RZ ;  /* 0x00000030211c7210 */ /* 0x080fe40007f1e0ff */
[----:B------:R-:W-:Y:S01]  /*0ee0*/  IADD3 R30, P1, PT, R31, R48, RZ ;  /* 0x000000301f1e7210 */ /* 0x000fe20007f3e0ff */
[----:B------:R-:W5:Y:S01]  /*0ef0*/  LDG.E.U8 R34, desc[UR32][R22.64] ;  /* 0x0000002016227981 */ /* 0x000f62000c1e1100 */
[-C--:B------:R-:W-:Y:S01]  /*0f00*/  LEA.HI.X.SX32 R29, R33, R2.reuse, 0x1, P0 ;  /* 0x00000002211d7211 */ /* 0x080fe200000f0eff */
[----:B------:R-:W-:Y:S01]  /*0f10*/  IMAD R33, R50, 0x2, R25 ;  /* 0x0000000232217824 */ /* 0x000fe200078e0219 */
[----:B------:R-:W-:-:S03]  /*0f20*/  LEA.HI.X.SX32 R31, R31, R2, 0x1, P1 ;  /* 0x000000021f1f7211 */ /* 0x000fc600008f0eff */
[C---:B------:R-:W-:Y:S01]  /*0f30*/  IMAD R35, R50.reuse, 0x2, R33 ;  /* 0x0000000232237824 */ /* 0x040fe200078e0221 */
[-C--:B0-----:R-:W-:Y:S01]  /*0f40*/  IADD3 R6, P0, PT, R25, R48.reuse, RZ ;  /* 0x0000003019067210 */ /* 0x081fe20007f1e0ff */
[----:B------:R0:W5:Y:S01]  /*0f50*/  LDG.E.U8 R81, desc[UR32][R30.64] ;  /* 0x000000201e517981 */ /* 0x000162000c1e1100 */
[----:B------:R-:W-:Y:S01]  /*0f60*/  IADD3 R24, P1, PT, R33, R48, RZ ;  /* 0x0000003021187210 */ /* 0x000fe20007f3e0ff */
[C---:B-1----:R-:W-:Y:S01]  /*0f70*/  IMAD R27, R50.reuse, 0x2, R35 ;  /* 0x00000002321b7824 */ /* 0x042fe200078e0223 */
[-C--:B------:R-:W-:Y:S01]  /*0f80*/  LEA.HI.X.SX32 R7, R25, R2.reuse, 0x1, P0 ;  /* 0x0000000219077211 */ /* 0x080fe200000f0eff */
[----:B------:R-:W5:Y:S01]  /*0f90*/  LDG.E.U8 R85, desc[UR32][R28.64] ;  /* 0x000000201c557981 */ /* 0x000f62000c1e1100 */
[----:B------:R-:W-:Y:S01]  /*0fa0*/  LEA.HI.X.SX32 R25, R33, R2, 0x1, P1 ;  /* 0x0000000221197211 */ /* 0x000fe200008f0eff */
[----:B------:R-:W-:Y:S02]  /*0fb0*/  IMAD R33, R50, 0x2, R27 ;  /* 0x0000000232217824 */ /* 0x000fe400078e021b */
[----:B------:R-:W5:Y:S01]  /*0fc0*/  LDG.E.U8 R87, desc[UR32][R6.64] ;  /* 0x0000002006577981 */ /* 0x000f62000c1e1100 */
[----:B0-----:R-:W-:-:S03]  /*0fd0*/  IADD3 R30, P0, PT, R35, R48, RZ ;  /* 0x00000030231e7210 */ /* 0x001fc60007f1e0ff */
[----:B------:R0:W5:Y:S01]  /*0fe0*/  LDG.E.U8 R36, desc[UR32][R24.64] ;  /* 0x0000002018247981 */ /* 0x000162000c1e1100 */
[----:B------:R-:W-:Y:S01]  /*0ff0*/  LEA.HI.X.SX32 R31, R35, R2, 0x1, P0 ;  /* 0x00000002231f7211 */ /* 0x000fe200000f0eff */
[----:B------:R-:W-:Y:S01]  /*1000*/  IMAD R35, R50, 0x2, R33 ;  /* 0x0000000232237824 */ /* 0x000fe200078e0221 */
[----:B------:R-:W-:-:S03]  /*1010*/  IADD3 R22, P0, PT, R27, R48, RZ ;  /* 0x000000301b167210 */ /* 0x000fc60007f1e0ff */
[C---:B------:R-:W-:Y:S01]  /*1020*/  IMAD R37, R50.reuse, 0x4, R35 ;  /* 0x0000000432257824 */ /* 0x040fe200078e0223 */
[----:B------:R-:W-:Y:S01]  /*1030*/  LEA.HI.X.SX32 R23, R27, R2, 0x1, P0 ;  /* 0x000000021b177211 */ /* 0x000fe200000f0eff */
[----:B------:R1:W5:Y:S01]  /*1040*/  LDG.E.U8 R89, desc[UR32][R30.64] ;  /* 0x000000201e597981 */ /* 0x000362000c1e1100 */
[-C--:B------:R-:W-:Y:S01]  /*1050*/  IADD3 R26, P0, PT, R33, R48.reuse, RZ ;  /* 0x00000030211a7210 */ /* 0x080fe20007f1e0ff */
[C---:B0-----:R-:W-:Y:S01]  /*1060*/  IMAD R25, R50.reuse, 0x2, R37 ;  /* 0x0000000232197824 */ /* 0x041fe200078e0225 */
[----:B------:R-:W-:Y:S01]  /*1070*/  IADD3 R28, P1, PT, R35, R48, RZ ;  /* 0x00000030231c7210 */ /* 0x000fe20007f3e0ff */
[----:B------:R0:W5:Y:S01]  /*1080*/  LDG.E.U8 R91, desc[UR32][R22.64] ;  /* 0x00000020165b7981 */ /* 0x000162000c1e1100 */
[----:B------:R-:W-:Y:S02]  /*1090*/  LEA.HI.X.SX32 R27, R33, R2, 0x1, P0 ;  /* 0x00000002211b7211 */ /* 0x000fe400000f0eff */
[----:B------:R-:W-:Y:S01]  /*10a0*/  IADD3 R6, P0, PT, R37, R48, RZ ;  /* 0x0000003025067210 */ /* 0x000fe20007f1e0ff */
[----:B-1----:R-:W-:-:S03]  /*10b0*/  IMAD R31, R50, 0x2, R25 ;  /* 0x00000002321f7824 */ /* 0x002fc600078e0219 */
[----:B------:R-:W-:Y:S01]  /*10c0*/  LEA.HI.X.SX32 R7, R37, R2, 0x1, P0 ;  /* 0x0000000225077211 */ /* 0x000fe200000f0eff */
[----:B------:R1:W5:Y:S01]  /*10d0*/  LDG.E.U8 R93, desc[UR32][R26.64] ;  /* 0x000000201a5d7981 */ /* 0x000362000c1e1100 */
[----:B------:R-:W-:Y:S01]  /*10e0*/  IADD3 R24, P0, PT, R25, R48, RZ ;  /* 0x0000003019187210 */ /* 0x000fe20007f1e0ff */
[C---:B------:R-:W-:Y:S01]  /*10f0*/  IMAD R33, R50.reuse, 0x2, R31 ;  /* 0x0000000232217824 */ /* 0x040fe200078e021f */
[-C--:B------:R-:W-:Y:S01]  /*1100*/  LEA.HI.X.SX32 R29, R35, R2.reuse, 0x1, P1 ;  /* 0x00000002231d7211 */ /* 0x080fe200008f0eff */
[----:B------:R-:W5:Y:S01]  /*1110*/  LDG.E.U8 R37, desc[UR32][R6.64] ;  /* 0x0000002006257981 */ /* 0x000f62000c1e1100 */
[----:B------:R-:W-:Y:S01]  /*1120*/  LEA.HI.X.SX32 R25, R25, R2, 0x1, P0 ;  /* 0x0000000219197211 */ /* 0x000fe200000f0eff */
[----:B------:R-:W-:Y:S01]  /*1130*/  IMAD R35, R50, 0x2, R33 ;  /* 0x0000000232237824 */ /* 0x000fe200078e0221 */
[-C--:B0-----:R-:W-:Y:S01]  /*1140*/  IADD3 R22, P0, PT, R31, R48.reuse, RZ ;  /* 0x000000301f167210 */ /* 0x081fe20007f1e0ff */
[----:B------:R0:W5:Y:S01]  /*1150*/  LDG.E.U8 R40, desc[UR32][R28.64] ;  /* 0x000000201c287981 */ /* 0x000162000c1e1100 */
[----:B------:R-:W-:-:S02]  /*1160*/  IADD3 R30, P1, PT, R33, R48, RZ ;  /* 0x00000030211e7210 */ /* 0x000fc40007f3e0ff */
[----:B------:R-:W-:Y:S01]  /*1170*/  LEA.HI.X.SX32 R23, R31, R2, 0x1, P0 ;  /* 0x000000021f177211 */ /* 0x000fe200000f0eff */
[----:B------:R2:W5:Y:S01]  /*1180*/  LDG.E.U8 R95, desc[UR32][R24.64] ;  /* 0x00000020185f7981 */ /* 0x000562000c1e1100 */
[----:B-1----:R-:W-:Y:S01]  /*1190*/  IADD3 R26, P0, PT, R35, R48, RZ ;  /* 0x00000030231a7210 */ /* 0x002fe20007f1e0ff */
[----:B0-----:R-:W-:-:S03]  /*11a0*/  IMAD R29, R50, 0x2, R35 ;  /* 0x00000002321d7824 */ /* 0x001fc600078e0223 */
[-C--:B------:R-:W-:Y:S01]  /*11b0*/  LEA.HI.X.SX32 R27, R35, R2.reuse, 0x1, P0 ;  /* 0x00000002231b7211 */ /* 0x080fe200000f0eff */
[----:B------:R0:W5:Y:S01]  /*11c0*/  LDG.E.U8 R42, desc[UR32][R22.64] ;  /* 0x00000020162a7981 */ /* 0x000162000c1e1100 */
[----:B------:R-:W-:Y:S01]  /*11d0*/  LEA.HI.X.SX32 R31, R33, R2, 0x1, P1 ;  /* 0x00000002211f7211 */ /* 0x000fe200008f0eff */
[C---:B------:R-:W-:Y:S01]  /*11e0*/  IMAD R33, R50.reuse, 0x2, R29 ;  /* 0x0000000232217824 */ /* 0x040fe200078e021d */
[C---:B------:R-:W-:Y:S01]  /*11f0*/  IADD3 R6, P0, PT, R29.reuse, R48, RZ ;  /* 0x000000301d067210 */ /* 0x040fe20007f1e0ff */
[----:B------:R-:W5:Y:S03]  /*1200*/  LDG.E.U8 R99, desc[UR32][R26.64] ;  /* 0x000000201a637981 */ /* 0x000f66000c1e1100 */
[----:B------:R-:W-:Y:S01]  /*1210*/  LEA.HI.X.SX32 R7, R29, R2, 0x1, P0 ;  /* 0x000000021d077211 */ /* 0x000fe200000f0eff */
[C---:B------:R-:W-:Y:S01]  /*1220*/  IMAD R29, R50.reuse, 0x4, R33 ;  /* 0x00000004321d7824 */ /* 0x040fe200078e0221 */
[C---:B--2---:R-:W-:Y:S01]  /*1230*/  IADD3 R24, P0, PT, R33.reuse, R48, RZ ;  /* 0x0000003021187210 */ /* 0x044fe20007f1e0ff */
[----:B------:R1:W5:Y:S02]  /*1240*/  LDG.E.U8 R97, desc[UR32][R30.64] ;  /* 0x000000201e617981 */ /* 0x000364000c1e1100 */
[C---:B------:R-:W-:Y:S01]  /*1250*/  IMAD R35, R50.reuse, 0x2, R29 ;  /* 0x0000000232237824 */ /* 0x040fe200078e021d */
[----:B------:R-:W-:Y:S01]  /*1260*/  LEA.HI.X.SX32 R25, R33, R2, 0x1, P0 ;  /* 0x0000000221197211 */ /* 0x000fe200000f0eff */
[----:B------:R-:W5:Y:S01]  /*1270*/  LDG.E.U8 R101, desc[UR32][R6.64] ;  /* 0x0000002006657981 */ /* 0x000f62000c1e1100 */
[-C--:B0-----:R-:W-:Y:S01]  /*1280*/  IADD3 R22, P0, PT, R29, R48.reuse, RZ ;  /* 0x000000301d167210 */ /* 0x081fe20007f1e0ff */
[----:B------:R-:W-:Y:S01]  /*1290*/  IMAD R33, R50, 0x2, R35 ;  /* 0x0000000232217824 */ /* 0x000fe200078e0223 */
[----:B------:R-:W-:Y:S01]  /*12a0*/  IADD3 R28, P1, PT, R35, R48, RZ ;  /* 0x00000030231c7210 */ /* 0x000fe20007f3e0ff */
[----:B------:R0:W5:Y:S01]  /*12b0*/  LDG.E.U8 R44, desc[UR32][R24.64] ;  /* 0x00000020182c7981 */ /* 0x000162000c1e1100 */
[----:B------:R-:W-:-:S02]  /*12c0*/  LEA.HI.X.SX32 R23, R29, R2, 0x1, P0 ;  /* 0x000000021d177211 */ /* 0x000fc400000f0eff */
[----:B-1----:R-:W-:Y:S02]  /*12d0*/  IADD3 R30, P0, PT, R33, R48, RZ ;  /* 0x00000030211e7210 */ /* 0x002fe40007f1e0ff */
[-C--:B------:R-:W-:Y:S01]  /*12e0*/  LEA.HI.X.SX32 R29, R35, R2.reuse, 0x1, P1 ;  /* 0x00000002231d7211 */ /* 0x080fe200008f0eff */
[----:B------:R1:W5:Y:S01]  /*12f0*/  LDG.E.U8 R103, desc[UR32][R22.64] ;  /* 0x0000002016677981 */ /* 0x000362000c1e1100 */
[----:B------:R-:W-:Y:S01]  /*1300*/  LEA.HI.X.SX32 R31, R33, R2, 0x1, P0 ;  /* 0x00000002211f7211 */ /* 0x000fe200000f0eff */
[C---:B------:R-:W-:Y:S01]  /*1310*/  IMAD R33, R50.reuse, 0x2, R33 ;  /* 0x0000000232217824 */ /* 0x040fe200078e0221 */
[----:B------:R-:W-:Y:S01]  /*1320*/  LEA.HI R8, R73, 0x4e, RZ, 0x1a ;  /* 0x0000004e49087811 */ /* 0x000fe200078fd0ff */
[----:B------:R2:W5:Y:S02]  /*1330*/  LDG.E.U8 R105, desc[UR32][R28.64] ;  /* 0x000000201c697981 */ /* 0x000564000c1e1100 */
[C---:B------:R-:W-:Y:S01]  /*1340*/  IMAD R27, R50.reuse, 0x2, R33 ;  /* 0x00000002321b7824 */ /* 0x040fe200078e0221 */
[----:B------:R-:W-:Y:S01]  /*1350*/  UIMAD UR4, UR8, UR4, URZ ;  /* 0x00000004080472a4 */ /* 0x000fe2000f8e02ff */
[----:B------:R3:W5:Y:S02]  /*1360*/  LDG.E.U8 R46, desc[UR32][R30.64] ;  /* 0x000000201e2e7981 */ /* 0x000764000c1e1100 */
[----:B------:R-:W-:Y:S01]  /*1370*/  IMAD R35, R50, 0x2, R27 ;  /* 0x0000000232237824 */ /* 0x000fe200078e021b */
[----:B0-----:R-:W-:Y:S01]  /*1380*/  IADD3 R24, P1, PT, R27, R48, RZ ;  /* 0x000000301b187210 */ /* 0x001fe20007f3e0ff */
[----:B-1----:R-:W-:Y:S01]  /*1390*/  IMAD R23, R8, R50, RZ ;  /* 0x0000003208177224 */ /* 0x002fe200078e02ff */
[----:B------:R-:W-:Y:S01]  /*13a0*/  IADD3 R6, P0, PT, R33, R48, RZ ;  /* 0x0000003021067210 */ /* 0x000fe20007f1e0ff */
[----:B--2---:R-:W-:Y:S01]  /*13b0*/  IMAD R29, R50, 0x2, R35 ;  /* 0x00000002321d7824 */ /* 0x004fe200078e0223 */
[----:B------:R-:W-:-:S02]  /*13c0*/  LEA.HI.X.SX32 R25, R27, R2, 0x1, P1 ;  /* 0x000000021b197211 */ /* 0x000fc400008f0eff */
[----:B------:R-:W-:Y:S01]  /*13d0*/  IADD3 R26, P1, PT, R35, R48, RZ ;  /* 0x00000030231a7210 */ /* 0x000fe20007f3e0ff */
[----:B---3--:R-:W-:Y:S01]  /*13e0*/  IMAD R31, R74, UR5, RZ ;  /* 0x000000054a1f7c24 */ /* 0x008fe2000f8e02ff */
[-C--:B------:R-:W-:Y:S02]  /*13f0*/  LEA.HI.X.SX32 R7, R33, R2.reuse, 0x1, P0 ;  /* 0x0000000221077211 */ /* 0x080fe400000f0eff */
[----:B------:R-:W-:Y:S02]  /*1400*/  LEA.HI.X.SX32 R27, R35, R2, 0x1, P1 ;  /* 0x00000002231b7211 */ /* 0x000fe400008f0eff */
[-C--:B------:R-:W-:Y:S02]  /*1410*/  IADD3 RZ, P0, PT, R23, R48.reuse, RZ ;  /* 0x0000003017ff7210 */ /* 0x080fe40007f1e0ff */
[C---:B------:R-:W-:Y:S02]  /*1420*/  LEA.HI R70, R73.reuse, 0x5e, RZ, 0x1a ;  /* 0x0000005e49467811 */ /* 0x040fe400078fd0ff */
[----:B------:R-:W-:Y:S01]  /*1430*/  LEA.HI R69, R73, 0x6e, RZ, 0x1a ;  /* 0x0000006e49457811 */ /* 0x000fe200078fd0ff */
[----:B------:R-:W-:Y:S01]  /*1440*/  USHF.R.S32.HI UR5, URZ, 0x1f, UR4 ;  /* 0x0000001fff057899 */ /* 0x000fe20008011404 */
[----:B------:R-:W-:Y:S01]  /*1450*/  IADD3 R28, P1, PT, R29, R48, RZ ;  /* 0x000000301d1c7210 */ /* 0x000fe20007f3e0ff */
[----:B------:R0:W5:Y:S01]  /*1460*/  LDG.E.U8 R33, desc[UR32][R6.64] ;  /* 0x0000002006217981 */ /* 0x000162000c1e1100 */
[-C--:B------:R-:W-:Y:S01]  /*1470*/  LEA.HI.X.SX32 R23, R23, R2.reuse, 0x1, P0 ;  /* 0x0000000217177211 */ /* 0x080fe200000f0eff */
[----:B------:R-:W-:Y:S01]  /*1480*/  IMAD R111, R70, UR7, RZ ;  /* 0x00000007466f7c24 */ /* 0x000fe2000f8e02ff */
[----:B------:R-:W-:Y:S01]  /*1490*/  LEA.HI.X.SX32 R29, R29, R2, 0x1, P1 ;  /* 0x000000021d1d7211 */ /* 0x000fe200008f0eff */
[----:B------:R1:W5:Y:S01]  /*14a0*/  LDG.E.U8 R107, desc[UR32][R26.64] ;  /* 0x000000201a6b7981 */ /* 0x000362000c1e1100 */
[----:B------:R-:W-:-:S02]  /*14b0*/  LEA.HI R71, R73, 0x4e, RZ, 0x1a ;  /* 0x0000004e49477811 */ /* 0x000fc400078fd0ff */
[----:B------:R-:W-:Y:S01]  /*14c0*/  IADD3 R108, P1, P0, R31, UR4, R108 ;  /* 0x000000041f6c7c10 */ /* 0x000fe2000f83e06c */
[----:B------:R2:W5:Y:S01]  /*14d0*/  LDG.E.U8 R35, desc[UR32][R24.64] ;  /* 0x0000002018237981 */ /* 0x000562000c1e1100 */
[----:B------:R-:W-:Y:S01]  /*14e0*/  SHF.R.S32.HI R2, RZ, 0x1f, R31 ;  /* 0x0000001fff027819 */ /* 0x000fe2000001141f */
[----:B0-----:R-:W-:Y:S01]  /*14f0*/  IMAD R7, R72, UR7, RZ ;  /* 0x0000000748077c24 */ /* 0x001fe2000f8e02ff */
[----:B------:R-:W0:Y:S01]  /*1500*/  LDCU UR4, c[0x0][0x3c8] ;  /* 0x00007900ff0477ac */ /* 0x000e220008000800 */
[----:B------:R-:W-:Y:S01]  /*1510*/  SHF.R.U32.HI R8, RZ, 0x5, R73 ;  /* 0x00000005ff087819 */ /* 0x000fe20000011649 */
[----:B------:R3:W5:Y:S01]  /*1520*/  LDG.E.U8 R28, desc[UR32][R28.64] ;  /* 0x000000201c1c7981 */ /* 0x000762000c1e1100 */
[----:B-1----:R-:W-:Y:S01]  /*1530*/  IMAD R27, R69, UR7, RZ ;  /* 0x00000007451b7c24 */ /* 0x002fe2000f8e02ff */
[----:B------:R-:W-:Y:S02]  /*1540*/  IADD3.X R2, PT, PT, R2, UR5, R109, P1, P0 ;  /* 0x0000000502027c10 */ /* 0x000fe40008fe046d */
[-C--:B------:R-:W-:Y:S01]  /*1550*/  IADD3 R30, P0, PT, R7, R108.reuse, RZ ;  /* 0x0000006c071e7210 */ /* 0x080fe20007f1e0ff */
[----:B--2---:R-:W-:Y:S01]  /*1560*/  IMAD R25, R71, UR7, RZ ;  /* 0x0000000747197c24 */ /* 0x004fe2000f8e02ff */
[----:B------:R-:W-:-:S02]  /*1570*/  IADD3 R24, P2, PT, R111, R108, RZ ;  /* 0x0000006c6f187210 */ /* 0x000fc40007f5e0ff */
[----:B------:R-:W-:Y:S01]  /*1580*/  IADD3 R26, P1, PT, R27, R108, RZ ;  /* 0x0000006c1b1a7210 */ /* 0x000fe20007f3e0ff */
[----:B------:R-:W-:Y:S01]  /*1590*/  IMAD.IADD R22, R25, 0x1, R108 ;  /* 0x0000000119167824 */ /* 0x000fe200078e026c */
[-C--:B------:R-:W-:Y:S02]  /*15a0*/  LEA.HI.X.SX32 R31, R7, R2.reuse, 0x1, P0 ;  /* 0x00000002071f7211 */ /* 0x080fe400000f0eff */
[-C--:B------:R-:W-:Y:S01]  /*15b0*/  LEA.HI.X.SX32 R25, R111, R2.reuse, 0x1, P2 ;  /* 0x000000026f197211 */ /* 0x080fe200010f0eff */
[----:B------:R-:W3:Y:S01]  /*15c0*/  LDC.64 R6, c[0x0][0x3c0] ;  /* 0x0000f000ff067b82 */ /* 0x000ee20000000a00 */
[----:B------:R-:W-:Y:S01]  /*15d0*/  LEA.HI.X.SX32 R27, R27, R2, 0x1, P1 ;  /* 0x000000021b1b7211 */ /* 0x000fe200008f0eff */
[----:B------:R1:W5:Y:S04]  /*15e0*/  LDG.E.U8 R23, desc[UR32][R22.64] ;  /* 0x0000002016177981 */ /* 0x000368000c1e1100 */
[----:B------:R1:W5:Y:S04]  /*15f0*/  LDG.E.U8 R31, desc[UR32][R30.64] ;  /* 0x000000201e1f7981 */ /* 0x000368000c1e1100 */
[----:B------:R1:W5:Y:S04]  /*1600*/  LDG.E.U8 R25, desc[UR32][R24.64] ;  /* 0x0000002018197981 */ /* 0x000368000c1e1100 */
[----:B------:R1:W5:Y:S01]  /*1610*/  LDG.E.U8 R27, desc[UR32][R26.64] ;  /* 0x000000201a1b7981 */ /* 0x000362000c1e1100 */
[----:B------:R-:W-:-:S02]  /*1620*/  LOP3.LUT R2, R73, 0x7f, RZ, 0xc0, !PT ;  /* 0x0000007f49027812 */ /* 0x000fc400078ec0ff */
[----:B------:R-:W-:Y:S02]  /*1630*/  R2UR UR15, R8 ;  /* 0x00000000080f72ca */ /* 0x000fe400000e0000 */
[----:B------:R-:W-:Y:S01]  /*1640*/  R2UR UR37, R38 ;  /* 0x00000000262572ca */ /* 0x000fe200000e0000 */
[----:B0-----:R-:W-:Y:S02]  /*1650*/  IMAD R2, R2, UR4, RZ ;  /* 0x0000000402027c24 */ /* 0x001fe4000f8e02ff */
[----:B---3--:R-:W-:-:S03]  /*1660*/  IMAD R29, R6, UR8, RZ ;  /* 0x00000008061d7c24 */ /* 0x008fc6000f8e02ff */
[----:B------:R-:W-:Y:S02]  /*1670*/  SHF.R.S32.HI R6, RZ, 0x1f, R2 ;  /* 0x0000001fff067819 */ /* 0x000fe40000011402 */
[--C-:B----4-:R-:W-:Y:S02]  /*1680*/  IADD3 R222, P0, P1, R2, R222, R29.reuse ;  /* 0x000000de02de7210 */ /* 0x110fe4000791e01d */
[----:B------:R-:W-:Y:S02]  /*1690*/  SHF.R.S32.HI R2, RZ, 0x1f, R29 ;  /* 0x0000001fff027819 */ /* 0x000fe4000001141d */
[----:B------:R-:W-:Y:S02]  /*16a0*/  LOP3.LUT R68, R73, 0x7f, RZ, 0xc0, !PT ;  /* 0x0000007f49447812 */ /* 0x000fe400078ec0ff */
[----:B------:R-:W-:Y:S01]  /*16b0*/  IADD3.X R223, PT, PT, R6, R223, R2, P0, P1 ;  /* 0x000000df06df7210 */ /* 0x000fe200007e2402 */
[----:B-1----:R-:W-:Y:S06]  /*16c0*/  BRA.U UP1, `(.L_x_5) ;  /* 0x0000000101187547 */ /* 0x002fec000b800000 */
[----:B------:R-:W-:Y:S01]  /*16d0*/  ELECT P0, URZ, PT ;  /* 0x0000000000ff782f */ /* 0x000fe20003800000 */
[----:B------:R-:W-:Y:S01]  /*16e0*/  IMAD.MOV.U32 R2, RZ, RZ, 0x1 ;  /* 0x00000001ff027424 */ /* 0x000fe200078e00ff */
[----:B------:R-:W-:Y:S01]  /*16f0*/  UMOV UR4, 0x40 ;  /* 0x0000004000047882 */ /* 0x000fe20000000000 */
[----:B------:R-:W-:Y:S01]  /*1700*/  UVIRTCOUNT.DEALLOC.SMPOOL 0x80 ;  /* 0x000000800000784c */ /* 0x000fe20000000000 */
[----:B------:R-:W-:-:S09]  /*1710*/  ULEA UR4, UR6, UR4, 0x18 ;  /* 0x0000000406047291 */ /* 0x000fd2000f8ec0ff */
[----:B------:R0:W-:Y:S03]  /*1720*/  @P0 STS.U8 [UR4], R2 ;  /* 0x00000002ff000988 */ /* 0x0001e60008000004 */
.L_x_5:
[----:B-----5:R1:W-:Y:S01]  /*1730*/  STS.U8 [R68+UR9+0x1200], R81 ;  /* 0x0012005144007988 */ /* 0x0203e20008000009 */
[C---:B------:R-:W-:Y:S01]  /*1740*/  LOP3.LUT R82, R68.reuse, 0x10, RZ, 0x3c, !PT ;  /* 0x0000001044527812 */ /* 0x040fe200078e3cff */
[----:B------:R-:W-:Y:S01]  /*1750*/  USHF.L.U32 UR4, UR15, 0x15, URZ ;  /* 0x000000150f047899 */ /* 0x000fe200080006ff */
[C---:B------:R-:W-:Y:S01]  /*1760*/  LOP3.LUT R80, R68.reuse, 0x30, RZ, 0x3c, !PT ;  /* 0x0000003044507812 */ /* 0x040fe200078e3cff */
[----:B------:R2:W-:Y:S01]  /*1770*/  STS.U8 [R68+UR9], R3 ;  /* 0x0000000344007988 */ /* 0x0005e20008000009 */
[----:B------:R-:W-:Y:S01]  /*1780*/  LOP3.LUT P6, RZ, R73, 0x7f, RZ, 0xc0, !PT ;  /* 0x0000007f49ff7812 */ /* 0x000fe200078cc0ff */
[----:B------:R-:W-:Y:S02]  /*1790*/  ULOP3.LUT UR4, UR4, 0x600000, URZ, 0xc0, !UPT ;  /* 0x0060000004047892 */ /* 0x000fe4000f8ec0ff */
[----:B------:R-:W-:Y:S01]  /*17a0*/  STS.U8 [R68+UR9+0x200], R19 ;  /* 0x0002001344007988 */ /* 0x000fe20008000009 */
[----:B------:R-:W-:Y:S01]  /*17b0*/  UMOV UR6, 0x1 ;  /* 0x0000000100067882 */ /* 0x000fe20000000000 */
[----:B-1----:R-:W-:Y:S01]  /*17c0*/  LOP3.LUT R81, R68, 0x20, RZ, 0x3c, !PT ;  /* 0x0000002044517812 */ /* 0x002fe200078e3cff */
[----:B------:R-:W-:Y:S01]  /*17d0*/  UIADD3 UR11, UPT, UPT, UR37, UR4, URZ ;  /* 0x00000004250b7290 */ /* 0x000fe2000fffe0ff */
[----:B------:R-:W-:Y:S01]  /*17e0*/  STS.U8 [R68+UR9+0x400], R39 ;  /* 0x0004002744007988 */ /* 0x000fe20008000009 */
[----:B------:R-:W-:Y:S01]  /*17f0*/  UIADD3 UR38, UPT, UPT, UR10, 0x40, URZ ;  /* 0x000000400a267890 */ /* 0x000fe2000fffe0ff */
[----:B--2---:R-:W-:-:S02]  /*1800*/  IMAD.SHL.U32 R3, R7, 0x8, RZ ;  /* 0x0000000807037824 */ /* 0x004fc400078e00ff */
[----:B------:R-:W-:Y:S02]  /*1810*/  STS.U8 [R68+UR9+0x600], R45 ;  /* 0x0006002d44007988 */ /* 0x000fe40008000009 */
[----:B------:R-:W-:Y:S01]  /*1820*/  VOTEU.ALL UP2, P6 ;  /* 0x0000000000ff7886 */ /* 0x000fe20003040000 */
[C---:B------:R-:W-:Y:S01]  /*1830*/  IADD3 R206, P1, PT, R3.reuse, R222, RZ ;  /* 0x000000de03ce7210 */ /* 0x040fe20007f3e0ff */
[----:B------:R-:W-:Y:S01]  /*1840*/  STS.U8 [R68+UR9+0x800], R49 ;  /* 0x0008003144007988 */ /* 0x000fe20008000009 */
[----:B------:R-:W-:Y:S01]  /*1850*/  VOTEU.ALL UP0, P6 ;  /* 0x0000000000ff7886 */ /* 0x000fe20003000000 */
[----:B------:R-:W-:Y:S02]  /*1860*/  ISETP.LT.AND P0, PT, RZ, UR38, PT ;  /* 0x00000026ff007c0c */ /* 0x000fe4000bf01270 */
[----:B------:R-:W-:Y:S04]  /*1870*/  STS.U8 [R68+UR9+0xa00], R55 ;  /* 0x000a003744007988 */ /* 0x000fe80008000009 */
[----:B------:R-:W-:Y:S04]  /*1880*/  STS.U8 [R68+UR9+0xc00], R59 ;  /* 0x000c003b44007988 */ /* 0x000fe80008000009 */
[----:B------:R-:W-:Y:S04]  /*1890*/  STS.U8 [R68+UR9+0xe00], R65 ;  /* 0x000e004144007988 */ /* 0x000fe80008000009 */
[----:B------:R-:W-:Y:S04]  /*18a0*/  STS.U8 [R68+UR9+0x1000], R75 ;  /* 0x0010004b44007988 */ /* 0x000fe80008000009 */
[----:B------:R1:W-:Y:S04]  /*18b0*/  STS.U8 [R68+UR9+0x1400], R85 ;  /* 0x0014005544007988 */ /* 0x0003e80008000009 */
[----:B------:R-:W-:Y:S04]  /*18c0*/  STS.U8 [R68+UR9+0x1600], R91 ;  /* 0x0016005b44007988 */ /* 0x000fe80008000009 */
[----:B------:R-:W-:Y:S04]  /*18d0*/  STS.U8 [R68+UR9+0x1800], R37 ;  /* 0x0018002544007988 */ /* 0x000fe80008000009 */
[----:B------:R-:W-:Y:S04]  /*18e0*/  STS.U8 [R68+UR9+0x1a00], R99 ;  /* 0x001a006344007988 */ /* 0x000fe80008000009 */
[----:B------:R-:W-:Y:S04]  /*18f0*/  STS.U8 [R68+UR9+0x1c00], R103 ;  /* 0x001c006744007988 */ /* 0x000fe80008000009 */
[----:B------:R-:W-:Y:S01]  /*1900*/  STS.U8 [R68+UR9+0x1e00], R35 ;  /* 0x001e002344007988 */ /* 0x000fe20008000009 */
[----:B------:R-:W-:Y:S01]  /*1910*/  LEA.HI.X.SX32 R207, R3, R223, 0x1, P1 ;  /* 0x000000df03cf7211 */ /* 0x000fe200008f0eff */
[----:B-1----:R-:W1:Y:S01]  /*1920*/  LDC.64 R84, c[0x0][0x390] ;  /* 0x0000e400ff547b82 */ /* 0x002e620000000a00 */
[----:B------:R-:W-:-:S04]  /*1930*/  @!UP2 UIADD3 UR4, UPT, UPT, -UR6, 0x100000, URZ ;  /* 0x001000000604a890 */ /* 0x000fc8000fffe1ff */
[----:B------:R-:W-:Y:S02]  /*1940*/  @!UP2 USHF.L.U32 UR5, UR4, 0xb, URZ ;  /* 0x0000000b0405a899 */ /* 0x000fe400080006ff */
[----:B------:R-:W-:Y:S01]  /*1950*/  @!UP2 USHF.L.U32 UR4, UR4, 0x1, URZ ;  /* 0x000000010404a899 */ /* 0x000fe200080006ff */
[----:B------:R2:W-:Y:S04]  /*1960*/  STS.U8 [R82+UR9+0x80], R5 ;  /* 0x0000800552007988 */ /* 0x0005e80008000009 */
[----:B------:R-:W-:Y:S04]  /*1970*/  STS.U8 [R82+UR9+0x280], R21 ;  /* 0x0002801552007988 */ /* 0x000fe80008000009 */
[----:B------:R-:W-:Y:S01]  /*1980*/  STS.U8 [R82+UR9+0x480], R41 ;  /* 0x0004802952007988 */ /* 0x000fe20008000009 */
[----:B--2---:R-:W-:-:S03]  /*1990*/  IMAD.SHL.U32 R5, R7, 0x10, RZ ;  /* 0x0000001007057824 */ /* 0x004fc600078e00ff */
[----:B------:R-:W-:Y:S04]  /*19a0*/  STS.U8 [R82+UR9+0x680], R47 ;  /* 0x0006802f52007988 */ /* 0x000fe80008000009 */
        /* <DEDUP_REMOVED lines=28> */
[----:B------:R2:W-:Y:S01]  /*1b70*/  STS.U8 [R80+UR9+0x180], R9 ;  /* 0x0001800950007988 */ /* 0x0005e20008000009 */
[----:B------:R-:W-:Y:S01]  /*1b80*/  IADD3 R190, P2, PT, R5, R222, RZ ;  /* 0x000000de05be7210 */ /* 0x000fe20007f5e0ff */
[----:B------:R-:W-:-:S02]  /*1b90*/  IMAD R3, R7, 0x9, RZ ;  /* 0x0000000907037824 */ /* 0x000fc400078e02ff */
[----:B------:R3:W-:Y:S01]  /*1ba0*/  STS.U8 [R80+UR9+0x380], R11 ;  /* 0x0003800b50007988 */ /* 0x0007e20008000009 */
[----:B------:R-:W-:Y:S01]  /*1bb0*/  STTM.16dp32bit_t0_t15.x64 tmem[UR11], RZ ;  /* 0x000000ff000079ed */ /* 0x000fe20008b0000b */
[----:B------:R-:W-:Y:S02]  /*1bc0*/  STTM.16dp32bit_t16_t31.x64 tmem[UR11+0x40], RZ ;  /* 0x000040ff000079ed */ /* 0x000fe40008b2000b */
[----:B------:R-:W-:Y:S01]  /*1bd0*/  STS.U8 [R80+UR9+0x580], R43 ;  /* 0x0005802b50007988 */ /* 0x000fe20008000009 */
[----:B--2---:R-:W-:Y:S01]  /*1be0*/  IMAD R9, R7, 0x18, RZ ;  /* 0x0000001807097824 */ /* 0x004fe200078e02ff */
[-C--:B------:R-:W-:Y:S01]  /*1bf0*/  LEA.HI.X.SX32 R191, R5, R223.reuse, 0x1, P2 ;  /* 0x000000df05bf7211 */ /* 0x080fe200010f0eff */
[----:B------:R-:W2:Y:S01]  /*1c00*/  LDC R28, c[0x0][0x3d8] ;  /* 0x0000f600ff1c7b82 */ /* 0x000ea20000000800 */
[----:B------:R-:W-:Y:S01]  /*1c10*/  STS.U8 [R80+UR9+0x780], R13 ;  /* 0x0007800d50007988 */ /* 0x000fe20008000009 */
[----:B---3--:R-:W-:Y:S02]  /*1c20*/  PRMT R11, RZ, 0x7610, R11 ;  /* 0x00007610ff0b7816 */ /* 0x008fe4000000000b */
[----:B------:R-:W-:Y:S01]  /*1c30*/  IADD3 R166, P1, PT, R9, R222, RZ ;  /* 0x000000de09a67210 */ /* 0x000fe20007f3e0ff */
[----:B------:R-:W-:Y:S01]  /*1c40*/  IMAD R5, R7, 0x11, RZ ;  /* 0x0000001107057824 */ /* 0x000fe200078e02ff */
[----:B------:R-:W-:Y:S02]  /*1c50*/  STS.U8 [R80+UR9+0x980], R53 ;  /* 0x0009803550007988 */ /* 0x000fe40008000009 */
[----:B------:R-:W-:-:S02]  /*1c60*/  LEA.HI.X.SX32 R167, R9, R223, 0x1, P1 ;  /* 0x000000df09a77211 */ /* 0x000fc400008f0eff */
[----:B------:R-:W-:Y:S01]  /*1c70*/  IADD3 R220, P1, PT, R222, R7, RZ ;  /* 0x00000007dedc7210 */ /* 0x000fe20007f3e0ff */
[----:B------:R-:W-:Y:S01]  /*1c80*/  IMAD R9, R7, 0x19, RZ ;  /* 0x0000001907097824 */ /* 0x000fe200078e02ff */
[-C--:B------:R-:W-:Y:S01]  /*1c90*/  IADD3 R204, P2, PT, R3, R222.reuse, RZ ;  /* 0x000000de03cc7210 */ /* 0x080fe20007f5e0ff */
[----:B------:R-:W-:Y:S01]  /*1ca0*/  STS.U8 [R80+UR9+0xb80], R15 ;  /* 0x000b800f50007988 */ /* 0x000fe20008000009 */
[-C--:B------:R-:W-:Y:S02]  /*1cb0*/  LEA.HI.X.SX32 R221, R7, R223.reuse, 0x1, P1 ;  /* 0x000000df07dd7211 */ /* 0x080fe400008f0eff */
[-C--:B------:R-:W-:Y:S01]  /*1cc0*/  IADD3 R182, P1, PT, R5, R222.reuse, RZ ;  /* 0x000000de05b67210 */ /* 0x080fe20007f3e0ff */
[----:B------:R-:W-:Y:S01]  /*1cd0*/  STS.U8 [R80+UR9+0xd80], R63 ;  /* 0x000d803f50007988 */ /* 0x000fe20008000009 */
[-C--:B------:R-:W-:Y:S01]  /*1ce0*/  LEA.HI.X.SX32 R205, R3, R223.reuse, 0x1, P2 ;  /* 0x000000df03cd7211 */ /* 0x080fe200010f0eff */
[----:B------:R-:W-:Y:S01]  /*1cf0*/  IMAD.SHL.U32 R3, R7, 0x2, RZ ;  /* 0x0000000207037824 */ /* 0x000fe200078e00ff */
[----:B------:R-:W-:Y:S01]  /*1d00*/  LEA.HI.X.SX32 R183, R5, R223, 0x1, P1 ;  /* 0x000000df05b77211 */ /* 0x000fe200008f0eff */
[----:B------:R-:W-:Y:S01]  /*1d10*/  IMAD R5, R7, 0xa, RZ ;  /* 0x0000000a07057824 */ /* 0x000fe200078e02ff */
[-C--:B------:R-:W-:Y:S01]  /*1d20*/  IADD3 R164, P2, PT, R9, R222.reuse, RZ ;  /* 0x000000de09a47210 */ /* 0x080fe20007f5e0ff */
[----:B------:R-:W-:Y:S01]  /*1d30*/  STS.U8 [R80+UR9+0xf80], R17 ;  /* 0x000f801150007988 */ /* 0x000fe20008000009 */
[----:B------:R-:W-:-:S02]  /*1d40*/  IADD3 R218, P1, PT, R3, R222, RZ ;  /* 0x000000de03da7210 */ /* 0x000fc40007f3e0ff */
[-C--:B------:R-:W-:Y:S01]  /*1d50*/  LEA.HI.X.SX32 R165, R9, R223.reuse, 0x1, P2 ;  /* 0x000000df09a57211 */ /* 0x080fe200010f0eff */
[----:B------:R-:W-:Y:S01]  /*1d60*/  STS.U8 [R80+UR9+0x1180], R79 ;  /* 0x0011804f50007988 */ /* 0x000fe20008000009 */
[-C--:B------:R-:W-:Y:S02]  /*1d70*/  IADD3 R202, P2, PT, R5, R222.reuse, RZ ;  /* 0x000000de05ca7210 */ /* 0x080fe40007f5e0ff */
[-C--:B------:R-:W-:Y:S01]  /*1d80*/  LEA.HI.X.SX32 R219, R3, R223.reuse, 0x1, P1 ;  /* 0x000000df03db7211 */ /* 0x080fe200008f0eff */
[----:B------:R-:W-:Y:S01]  /*1d90*/  IMAD R3, R7, 0x12, RZ ;  /* 0x0000001207037824 */ /* 0x000fe200078e02ff */
[----:B------:R-:W-:Y:S01]  /*1da0*/  LEA.HI.X.SX32 R203, R5, R223, 0x1, P2 ;  /* 0x000000df05cb7211 */ /* 0x000fe200010f0eff */
[----:B------:R-:W-:Y:S01]  /*1db0*/  IMAD R5, R7, 0x1a, RZ ;  /* 0x0000001a07057824 */ /* 0x000fe200078e02ff */
[----:B------:R-:W-:Y:S02]  /*1dc0*/  STS.U8 [R80+UR9+0x1580], R89 ;  /* 0x0015805950007988 */ /* 0x000fe40008000009 */
[----:B------:R-:W-:-:S02]  /*1dd0*/  IADD3 R180, P1, PT, R3, R222, RZ ;  /* 0x000000de03b47210 */ /* 0x000fc40007f3e0ff */
[-C--:B------:R-:W-:Y:S01]  /*1de0*/  IADD3 R162, P2, PT, R5, R222.reuse, RZ ;  /* 0x000000de05a27210 */ /* 0x080fe20007f5e0ff */
[----:B------:R-:W-:Y:S01]  /*1df0*/  STS.U8 [R80+UR9+0x1980], R97 ;  /* 0x0019806150007988 */ /* 0x000fe20008000009 */
[-C--:B------:R-:W-:Y:S01]  /*1e00*/  LEA.HI.X.SX32 R181, R3, R223.reuse, 0x1, P1 ;  /* 0x000000df03b57211 */ /* 0x080fe200008f0eff */
[----:B------:R-:W-:Y:S01]  /*1e10*/  IMAD R3, R7, 0x3, RZ ;  /* 0x0000000307037824 */ /* 0x000fe200078e02ff */
[-C--:B------:R-:W-:Y:S01]  /*1e20*/  LEA.HI.X.SX32 R163, R5, R223.reuse, 0x1, P2 ;  /* 0x000000df05a37211 */ /* 0x080fe200010f0eff */
[----:B------:R-:W-:Y:S01]  /*1e30*/  IMAD R5, R7, 0xb, RZ ;  /* 0x0000000b07057824 */ /* 0x000fe200078e02ff */
[----:B------:R-:W-:Y:S02]  /*1e40*/  STS.U8 [R80+UR9+0x1d80], R33 ;  /* 0x001d802150007988 */ /* 0x000fe40008000009 */
[-C--:B------:R-:W-:Y:S02]  /*1e50*/  IADD3 R216, P1, PT, R3, R222.reuse, RZ ;  /* 0x000000de03d87210 */ /* 0x080fe40007f3e0ff */
[-C--:B------:R-:W-:Y:S01]  /*1e60*/  IADD3 R200, P2, PT, R5, R222.reuse, RZ ;  /* 0x000000de05c87210 */ /* 0x080fe20007f5e0ff */
[----:B------:R-:W-:Y:S01]  /*1e70*/  STS.U8 [R80+UR9+0x1f80], R31 ;  /* 0x001f801f50007988 */ /* 0x000fe20008000009 */
        /* <DEDUP_REMOVED lines=9> */
[----:B------:R-:W-:Y:S01]  /*1f10*/  IMAD.SHL.U32 R3, R7, 0x4, RZ ;  /* 0x0000000407037824 */ /* 0x000fe200078e00ff */
[-C--:B------:R-:W-:Y:S01]  /*1f20*/  LEA.HI.X.SX32 R161, R5, R223.reuse, 0x1, P2 ;  /* 0x000000df05a17211 */ /* 0x080fe200010f0eff */
[----:B------:R-:W-:Y:S01]  /*1f30*/  IMAD R5, R7, 0xc, RZ ;  /* 0x0000000c07057824 */ /* 0x000fe200078e02ff */
[----:B------:R3:W-:Y:S02]  /*1f40*/  STS.U8 [R80+UR9+0x1b80], R27 ;  /* 0x001b801b50007988 */ /* 0x0007e40008000009 */
[-C--:B------:R-:W-:Y:S02]  /*1f50*/  IADD3 R214, P1, PT, R3, R222.reuse, RZ ;  /* 0x000000de03d67210 */ /* 0x080fe40007f3e0ff */
[-C--:B------:R-:W-:Y:S01]  /*1f60*/  IADD3 R198, P2, PT, R5, R222.reuse, RZ ;  /* 0x000000de05c67210 */ /* 0x080fe20007f5e0ff */
[----:B------:R-:W4:Y:S01]  /*1f70*/  FENCE.VIEW.ASYNC.T ;  /* 0x00000000000073c6 */ /* 0x000f220000000200 */
[-C--:B------:R-:W-:Y:S01]  /*1f80*/  LEA.HI.X.SX32 R215, R3, R223.reuse, 0x1, P1 ;  /* 0x000000df03d77211 */ /* 0x080fe200008f0eff */
[----:B------:R-:W-:Y:S01]  /*1f90*/  IMAD R3, R7, 0x14, RZ ;  /* 0x0000001407037824 */ /* 0x000fe200078e02ff */
[----:B------:R-:W-:Y:S01]  /*1fa0*/  LEA.HI.X.SX32 R199, R5, R223, 0x1, P2 ;  /* 0x000000df05c77211 */ /* 0x000fe200010f0eff */
[----:B------:R-:W-:Y:S01]  /*1fb0*/  IMAD R5, R7, 0x1c, RZ ;  /* 0x0000001c07057824 */ /* 0x000fe200078e02ff */
[----:B----4-:R-:W-:Y:S02]  /*1fc0*/  BAR.SYNC.DEFER_BLOCKING 0x0 ;  /* 0x0000000000007b1d */ /* 0x010fe40000010000 */
[----:B------:R-:W-:-:S02]  /*1fd0*/  IADD3 R176, P1, PT, R3, R222, RZ ;  /* 0x000000de03b07210 */ /* 0x000fc40007f3e0ff */
[----:B------:R-:W-:Y:S02]  /*1fe0*/  IADD3 R158, P2, PT, R5, R222, RZ ;  /* 0x000000de059e7210 */ /* 0x000fe40007f5e0ff */
[-C--:B------:R-:W-:Y:S01]  /*1ff0*/  LEA.HI.X.SX32 R177, R3, R223.reuse, 0x1, P1 ;  /* 0x000000df03b17211 */ /* 0x080fe200008f0eff */
[----:B------:R-:W-:Y:S01]  /*2000*/  IMAD R3, R7, 0x5, RZ ;  /* 0x0000000507037824 */ /* 0x000fe200078e02ff */
[----:B------:R-:W-:Y:S01]  /*2010*/  LEA.HI.X.SX32 R159, R5, R223, 0x1, P2 ;  /* 0x000000df059f7211 */ /* 0x000fe200010f0eff */
[----:B------:R-:W-:-:S03]  /*2020*/  IMAD R5, R7, 0xd, RZ ;  /* 0x0000000d07057824 */ /* 0x000fc600078e02ff */
[-C--:B------:R-:W-:Y:S02]  /*2030*/  IADD3 R212, P1, PT, R3, R222.reuse, RZ ;  /* 0x000000de03d47210 */ /* 0x080fe40007f3e0ff */
[----:B------:R-:W-:Y:S02]  /*2040*/  IADD3 R196, P2, PT, R5, R222, RZ ;  /* 0x000000de05c47210 */ /* 0x000fe40007f5e0ff */
[-C--:B------:R-:W-:Y:S01]  /*2050*/  LEA.HI.X.SX32 R213, R3, R223.reuse, 0x1, P1 ;  /* 0x000000df03d57211 */ /* 0x080fe200008f0eff */
[----:B------:R-:W-:Y:S01]  /*2060*/  IMAD R3, R7, 0x15, RZ ;  /* 0x0000001507037824 */ /* 0x000fe200078e02ff */
[----:B------:R-:W-:Y:S01]  /*2070*/  LEA.HI.X.SX32 R197, R5, R223, 0x1, P2 ;  /* 0x000000df05c57211 */ /* 0x000fe200010f0eff */
[----:B------:R-:W-:-:S03]  /*2080*/  IMAD R5, R7, 0x1d, RZ ;  /* 0x0000001d07057824 */ /* 0x000fc600078e02ff */
[-C--:B------:R-:W-:Y:S01]  /*2090*/  IADD3 R174, P1, PT, R3, R222.reuse, RZ ;  /* 0x000000de03ae7210 */ /* 0x080fe20007f3e0ff */
[----:B------:R-:W4:Y:S02]  /*20a0*/  FENCE.VIEW.ASYNC.S ;  /* 0x00000000000073c6 */ /* 0x000f240000000000 */
[----:B----4-:R4:W0:Y:S01]  /*20b0*/  @!UP0 SYNCS.EXCH.64 URZ, [UR9+0x5800], UR4 ;  /* 0x0058000409ff85b2 */ /* 0x0108220008000100 */
[-C--:B------:R-:W-:Y:S01]  /*20c0*/  IADD3 R156, P2, PT, R5, R222.reuse, RZ ;  /* 0x000000de059c7210 */ /* 0x080fe20007f5e0ff */
[----:B0-----:R-:W-:Y:S01]  /*20d0*/  BAR.SYNC.DEFER_BLOCKING 0x0 ;  /* 0x0000000000007b1d */ /* 0x001fe20000010000 */
[-C--:B------:R-:W-:Y:S01]  /*20e0*/  LEA.HI.X.SX32 R175, R3, R223.reuse, 0x1, P1 ;  /* 0x000000df03af7211 */ /* 0x080fe200008f0eff */
[----:B------:R-:W-:Y:S01]  /*20f0*/  IMAD R3, R7, 0x6, RZ ;  /* 0x0000000607037824 */ /* 0x000fe200078e02ff */
[----:B------:R-:W-:Y:S01]  /*2100*/  LEA.HI.X.SX32 R157, R5, R223, 0x1, P2 ;  /* 0x000000df059d7211 */ /* 0x000fe200010f0eff */
[C---:B------:R-:W-:Y:S02]  /*2110*/  IMAD R5, R7.reuse, 0xe, RZ ;  /* 0x0000000e07057824 */ /* 0x040fe400078e02ff */
[----:B------:R-:W-:Y:S01]  /*2120*/  IMAD R9, R7, 0x16, RZ ;  /* 0x0000001607097824 */ /* 0x000fe200078e02ff */
[----:B------:R-:W-:-:S02]  /*2130*/  IADD3 R210, P1, PT, R3, R222, RZ ;  /* 0x000000de03d27210 */ /* 0x000fc40007f3e0ff */
[-C--:B------:R-:W-:Y:S01]  /*2140*/  IADD3 R194, P2, PT, R5, R222.reuse, RZ ;  /* 0x000000de05c27210 */ /* 0x080fe20007f5e0ff */
[----:B----4-:R-:W0:Y:S01]  /*2150*/  LDCU.64 UR4, c[0x0][0x3d0] ;  /* 0x00007a00ff0477ac */ /* 0x010e220008000a00 */
[-C--:B------:R-:W-:Y:S01]  /*2160*/  LEA.HI.X.SX32 R211, R3, R223.reuse, 0x1, P1 ;  /* 0x000000df03d37211 */ /* 0x080fe200008f0eff */
[----:B------:R-:W-:Y:S01]  /*2170*/  IMAD R3, R7, 0x7, RZ ;  /* 0x0000000707037824 */ /* 0x000fe200078e02ff */
[-C--:B------:R-:W-:Y:S01]  /*2180*/  LEA.HI.X.SX32 R195, R5, R223.reuse, 0x1, P2 ;  /* 0x000000df05c37211 */ /* 0x080fe200010f0eff */
[----:B------:R-:W-:Y:S01]  /*2190*/  IMAD R5, R7, 0x1e, RZ ;  /* 0x0000001e07057824 */ /* 0x000fe200078e02ff */
[C---:B------:R-:W-:Y:S02]  /*21a0*/  IADD3 R170, P1, PT, R9.reuse, R222, RZ ;  /* 0x000000de09aa7210 */ /* 0x040fe40007f3e0ff */
[----:B---3--:R-:W-:Y:S02]  /*21b0*/  PRMT R27, RZ, 0x7610, R27 ;  /* 0x00007610ff1b7816 */ /* 0x008fe4000000001b */
[----:B------:R-:W-:-:S02]  /*21c0*/  LEA.HI.X.SX32 R171, R9, R223, 0x1, P1 ;  /* 0x000000df09ab7211 */ /* 0x000fc400008f0eff */
[-C--:B------:R-:W-:Y:S02]  /*21d0*/  IADD3 R154, P2, PT, R5, R222.reuse, RZ ;  /* 0x000000de059a7210 */ /* 0x080fe40007f5e0ff */
[----:B------:R-:W-:Y:S01]  /*21e0*/  IADD3 R208, P1, PT, R3, R222, RZ ;  /* 0x000000de03d07210 */ /* 0x000fe20007f3e0ff */
[----:B------:R-:W3:Y:S01]  /*21f0*/  @P0 LDG.E.U8 R27, desc[UR32][R190.64] ;  /* 0x00000020be1b0981 */ /* 0x000ee2000c1e1100 */
[-C--:B------:R-:W-:Y:S01]  /*2200*/  LEA.HI.X.SX32 R155, R5, R223.reuse, 0x1, P2 ;  /* 0x000000df059b7211 */ /* 0x080fe200010f0eff */
[----:B------:R-:W-:Y:S01]  /*2210*/  IMAD R5, R7, 0x17, RZ ;  /* 0x0000001707057824 */ /* 0x000fe200078e02ff */
[----:B------:R-:W-:Y:S01]  /*2220*/  LEA.HI.X.SX32 R209, R3, R223, 0x1, P1 ;  /* 0x000000df03d17211 */ /* 0x000fe200008f0eff */
[C---:B------:R-:W-:Y:S01]  /*2230*/  IMAD R3, R7.reuse, 0xf, RZ ;  /* 0x0000000f07037824 */ /* 0x040fe200078e02ff */
[----:B------:R-:W-:Y:S01]  /*2240*/  PRMT R19, RZ, 0x7610, R19 ;  /* 0x00007610ff137816 */ /* 0x000fe20000000013 */
[----:B------:R-:W-:Y:S01]  /*2250*/  IMAD R7, R7, 0x1f, RZ ;  /* 0x0000001f07077824 */ /* 0x000fe200078e02ff */
[----:B------:R-:W-:Y:S01]  /*2260*/  PRMT R39, RZ, 0x7610, R39 ;  /* 0x00007610ff277816 */ /* 0x000fe20000000027 */
[----:B------:R-:W4:Y:S01]  /*2270*/  @P0 LDG.E.U8 R11, desc[UR32][R222.64] ;  /* 0x00000020de0b0981 */ /* 0x000f22000c1e1100 */
[----:B------:R-:W-:-:S02]  /*2280*/  PRMT R29, RZ, 0x7610, R29 ;  /* 0x00007610ff1d7816 */ /* 0x000fc4000000001d */
[----:B------:R-:W-:Y:S01]  /*2290*/  PRMT R13, RZ, 0x7610, R13 ;  /* 0x00007610ff0d7816 */ /* 0x000fe2000000000d */
[----:B------:R-:W4:Y:S01]  /*22a0*/  @P0 LDG.E.U8 R19, desc[UR32][R206.64] ;  /* 0x00000020ce130981 */ /* 0x000f22000c1e1100 */
[----:B------:R-:W-:Y:S02]  /*22b0*/  PRMT R21, RZ, 0x7610, R21 ;  /* 0x00007610ff157816 */ /* 0x000fe40000000015 */
[----:B------:R-:W-:Y:S01]  /*22c0*/  PRMT R41, RZ, 0x7610, R41 ;  /* 0x00007610ff297816 */ /* 0x000fe20000000029 */
[----:B------:R-:W4:Y:S01]  /*22d0*/  @P0 LDG.E.U8 R39, desc[UR32][R166.64] ;  /* 0x00000020a6270981 */ /* 0x000f22000c1e1100 */
[----:B------:R-:W-:Y:S02]  /*22e0*/  PRMT R4, RZ, 0x7610, R4 ;  /* 0x00007610ff047816 */ /* 0x000fe40000000004 */
        /* <DEDUP_REMOVED lines=17> */
[-C--:B------:R-:W-:Y:S02]  /*2400*/  IADD3 R192, P1, PT, R3, R222.reuse, RZ ;  /* 0x000000de03c07210 */ /* 0x080fe40007f3e0ff */
[-C--:B------:R-:W-:Y:S01]  /*2410*/  IADD3 R168, P2, PT, R5, R222.reuse, RZ ;  /* 0x000000de05a87210 */ /* 0x080fe20007f5e0ff */
[----:B------:R-:W4:Y:S01]  /*2420*/  @P0 LDG.E.U8 R16, desc[UR32][R180.64] ;  /* 0x00000020b4100981 */ /* 0x000f22000c1e1100 */
[----:B------:R-:W-:-:S02]  /*2430*/  IADD3 R152, P3, PT, R7, R222, RZ ;  /* 0x000000de07987210 */ /* 0x000fc40007f7e0ff */
        /* <DEDUP_REMOVED lines=18> */
[-C--:B------:R-:W-:Y:S01]  /*2560*/  LEA.HI.X.SX32 R193, R3, R223.reuse, 0x1, P1 ;  /* 0x000000df03c17211 */ /* 0x080fe200008f0eff */
[----:B------:R-:W4:Y:S01]  /*2570*/  @P0 LDG.E.U8 R12, desc[UR32][R198.64] ;  /* 0x00000020c60c0981 */ /* 0x000f22000c1e1100 */
[-C--:B------:R-:W-:Y:S02]  /*2580*/  LEA.HI.X.SX32 R169, R5, R223.reuse, 0x1, P2 ;  /* 0x000000df05a97211 */ /* 0x080fe400010f0eff */
[----:B------:R-:W-:Y:S01]  /*2590*/  LEA.HI.X.SX32 R153, R7, R223, 0x1, P3 ;  /* 0x000000df07997211 */ /* 0x000fe200018f0eff */
[----:B------:R-:W4:Y:S04]  /*25a0*/  @P0 LDG.E.U8 R18, desc[UR32][R176.64] ;  /* 0x00000020b0120981 */ /* 0x000f28000c1e1100 */
        /* <DEDUP_REMOVED lines=12> */
[----:B------:R-:W4:Y:S01]  /*2670*/  @P0 LDG.E.U8 R47, desc[UR32][R152.64] ;  /* 0x00000020982f0981 */ /* 0x000f22000c1e1100 */
[----:B------:R-:W-:-:S02]  /*2680*/  LOP3.LUT R0, R73, 0x1f, RZ, 0xc0, !PT ;  /* 0x0000001f49007812 */ /* 0x000fc400078ec0ff */
[----:B------:R-:W-:Y:S01]  /*2690*/  SHF.R.U32.HI R2, RZ, 0x5, R73 ;  /* 0x00000005ff027819 */ /* 0x000fe20000011649 */
[----:B0-----:R-:W-:Y:S02]  /*26a0*/  UIMAD UR4, UR8, UR4, URZ ;  /* 0x00000004080472a4 */ /* 0x001fe4000f8e02ff */
[----:B------:R-:W-:Y:S01]  /*26b0*/  IMAD R3, R0, UR5, RZ ;  /* 0x0000000500037c24 */ /* 0x000fe2000f8e02ff */
[----:B------:R-:W-:-:S04]  /*26c0*/  SGXT.U32 R2, R2, 0x2 ;  /* 0x000000020202781a */ /* 0x000fc80000000000 */
[----:B-1----:R-:W-:Y:S02]  /*26d0*/  IADD3 R84, P1, P2, R3, UR4, R84 ;  /* 0x0000000403547c10 */ /* 0x002fe4000fa3e054 */
[----:B------:R-:W-:Y:S01]  /*26e0*/  SHF.R.S32.HI R0, RZ, 0x1f, R3 ;  /* 0x0000001fff007819 */ /* 0x000fe20000011403 */
[----:B--2---:R-:W-:Y:S01]  /*26f0*/  IMAD R3, R2, R28, RZ ;  /* 0x0000001c02037224 */ /* 0x004fe200078e02ff */
[----:B------:R-:W-:-:S04]  /*2700*/  @!UP2 UIADD3 UR12, UPT, UPT, -UR6, 0x100000, URZ ;  /* 0x00100000060ca890 */ /* 0x000fc8000fffe1ff */
[----:B------:R-:W-:Y:S02]  /*2710*/  @!UP2 USHF.L.U32 UR13, UR12, 0xb, URZ ;  /* 0x0000000b0c0da899 */ /* 0x000fe400080006ff */
[----:B------:R-:W-:Y:S01]  /*2720*/  @!UP2 USHF.L.U32 UR12, UR12, 0x1, URZ ;  /* 0x000000010c0ca899 */ /* 0x000fe200080006ff */
[----:B------:R-:W-:Y:S01]  /*2730*/  IMAD R53, R28, 0x4, R3 ;  /* 0x000000041c357824 */ /* 0x000fe200078e0203 */
[----:B------:R-:W-:-:S03]  /*2740*/  VOTEU.ALL UP0, P6 ;  /* 0x0000000000ff7886 */ /* 0x000fc60003000000 */
[----:B------:R-:W-:Y:S01]  /*2750*/  IMAD R5, R28, 0x4, R53 ;  /* 0x000000041c057824 */ /* 0x000fe200078e0235 */
[----:B------:R-:W-:-:S03]  /*2760*/  USHF.R.S32.HI UR5, URZ, 0x1f, UR4 ;  /* 0x0000001fff057899 */ /* 0x000fc60008011404 */
[----:B------:R-:W-:-:S03]  /*2770*/  IMAD R55, R28, 0x4, R5 ;  /* 0x000000041c377824 */ /* 0x000fc600078e0205 */
[----:B------:R0:W1:Y:S01]  /*2780*/  @!UP0 SYNCS.EXCH.64 URZ, [UR9+0x5808], UR12 ;  /* 0x0058080c09ff85b2 */ /* 0x0000620008000100 */
[----:B------:R-:W-:Y:S01]  /*2790*/  IADD3.X R0, PT, PT, R0, UR5, R85, P1, P2 ;  /* 0x0000000500007c10 */ /* 0x000fe20008fe4455 */
[----:B------:R-:W-:-:S04]  /*27a0*/  @!UP2 UIADD3 UR4, UPT, UPT, -UR6, 0x100000, URZ ;  /* 0x001000000604a890 */ /* 0x000fc8000fffe1ff */
[----:B------:R-:W-:Y:S02]  /*27b0*/  @!UP2 USHF.L.U32 UR5, UR4, 0xb, URZ ;  /* 0x0000000b0405a899 */ /* 0x000fe400080006ff */
[----:B------:R-:W-:Y:S01]  /*27c0*/  @!UP2 USHF.L.U32 UR4, UR4, 0x1, URZ ;  /* 0x000000010404a899 */ /* 0x000fe200080006ff */
[----:B------:R-:W-:Y:S02]  /*27d0*/  ISETP.EQ.U32.AND P1, PT, RZ, UR15, P0 ;  /* 0x0000000fff007c0c */ /* 0x000fe40008722070 */
[C---:B------:R-:W-:Y:S02]  /*27e0*/  LOP3.LUT R79, R68.reuse, 0x40, RZ, 0x3c, !PT ;  /* 0x00000040444f7812 */ /* 0x040fe400078e3cff */
[C---:B------:R-:W-:Y:S02]  /*27f0*/  LOP3.LUT R78, R68.reuse, 0x50, RZ, 0x3c, !PT ;  /* 0x00000050444e7812 */ /* 0x040fe400078e3cff */
[C---:B------:R-:W-:Y:S02]  /*2800*/  LOP3.LUT R77, R68.reuse, 0x60, RZ, 0x3c, !PT ;  /* 0x00000060444d7812 */ /* 0x040fe400078e3cff */
[----:B------:R-:W-:Y:S01]  /*2810*/  LOP3.LUT R76, R68, 0x70, RZ, 0x3c, !PT ;  /* 0x00000070444c7812 */ /* 0x000fe200078e3cff */
[----:B------:R-:W-:Y:S01]  /*2820*/  VOTEU.ALL UP0, P6 ;  /* 0x0000000000ff7886 */ /* 0x000fe20003000000 */
[----:B------:R-:W-:Y:S01]  /*2830*/  IADD3 R150, P2, PT, R3, R84, RZ ;  /* 0x0000005403967210 */ /* 0x000fe20007f5e0ff */
[----:B------:R-:W-:-:S03]  /*2840*/  UIADD3 UR14, UPT, UPT, UR9, 0x3000, URZ ;  /* 0x00003000090e7890 */ /* 0x000fc6000fffe0ff */
[----:B------:R-:W-:Y:S01]  /*2850*/  LEA.HI.X.SX32 R151, R3, R0, 0x1, P2 ;  /* 0x0000000003977211 */ /* 0x000fe200010f0eff */
[----:B------:R-:W-:Y:S01]  /*2860*/  UIADD3 UR16, UPT, UPT, UR37, 0x100000, URZ ;  /* 0x0010000025107890 */ /* 0x000fe2000fffe0ff */
[----:B------:R-:W-:-:S04]  /*2870*/  IADD3 R146, P2, PT, R5, R84, RZ ;  /* 0x0000005405927210 */ /* 0x000fc80007f5e0ff */
[----:B------:R-:W-:Y:S01]  /*2880*/  LEA.HI.X.SX32 R147, R5, R0, 0x1, P2 ;  /* 0x0000000005937211 */ /* 0x000fe200010f0eff */
[----:B---3--:R2:W-:Y:S02]  /*2890*/  STS.U8 [R68+UR9+0x2800], R27 ;  /* 0x0028001b44007988 */ /* 0x0085e40008000009 */
[C---:B--2---:R-:W-:Y:S02]  /*28a0*/  IMAD R27, R28.reuse, 0x4, R55 ;  /* 0x000000041c1b7824 */ /* 0x044fe400078e0237 */
[----:B----4-:R-:W-:Y:S02]  /*28b0*/  STS.U8 [R68+UR9+0x2000], R11 ;  /* 0x0020000b44007988 */ /* 0x010fe40008000009 */
[C---:B------:R-:W-:Y:S02]  /*28c0*/  IMAD R57, R28.reuse, 0x4, R27 ;  /* 0x000000041c397824 */ /* 0x040fe400078e021b */
[----:B------:R-:W-:Y:S04]  /*28d0*/  STS.U8 [R68+UR9+0x2400], R19 ;  /* 0x0024001344007988 */ /* 0x000fe80008000009 */
[----:B------:R-:W-:Y:S04]  /*28e0*/  STS.U8 [R68+UR9+0x2c00], R39 ;  /* 0x002c002744007988 */ /* 0x000fe80008000009 */
[----:B------:R2:W-:Y:S04]  /*28f0*/  STS.U8 [R82+UR9+0x2880], R29 ;  /* 0x0028801d52007988 */ /* 0x0005e80008000009 */
[----:B------:R-:W-:Y:S04]  /*2900*/  STS.U8 [R82+UR9+0x2080], R13 ;  /* 0x0020800d52007988 */ /* 0x000fe80008000009 */
[----:B------:R3:W-:Y:S01]  /*2910*/  STS.U8 [R82+UR9+0x2480], R21 ;  /* 0x0024801552007988 */ /* 0x0007e20008000009 */
[----:B--2---:R-:W-:-:S03]  /*2920*/  IMAD R29, R28, 0x4, R57 ;  /* 0x000000041c1d7824 */ /* 0x004fc600078e0239 */
[----:B------:R0:W-:Y:S04]  /*2930*/  STS.U8 [R82+UR9+0x2c80], R41 ;  /* 0x002c802952007988 */ /* 0x0001e80008000009 */
[----:B------:R0:W-:Y:S01]  /*2940*/  STS.U8 [R81+UR9+0x2100], R4 ;  /* 0x0021000451007988 */ /* 0x0001e20008000009 */
[----:B------:R-:W-:-:S03]  /*2950*/  IMAD R59, R28, 0x4, R29 ;  /* 0x000000041c3b7824 */ /* 0x000fc600078e021d */
[----:B------:R0:W-:Y:S04]  /*2960*/  STS.U8 [R81+UR9+0x2500], R10 ;  /* 0x0025000a51007988 */ /* 0x0001e80008000009 */
        /* <DEDUP_REMOVED lines=23> */
[----:B-1----:R1:W-:Y:S06]  /*2ae0*/  MEMBAR.ALL.CTA ;  /* 0x0000000000007992 */ /* 0x0023ec0000008000 */
[----:B-1----:R-:W-:Y:S04]  /*2af0*/  FENCE.VIEW.ASYNC.S ;  /* 0x00000000000073c6 */ /* 0x002fe80000000000 */
[----:B------:R-:W1:Y:S02]  /*2b00*/  FENCE.VIEW.ASYNC.S ;  /* 0x00000000000073c6 */ /* 0x000e640000000000 */
[----:B-1----:R0:W1:Y:S01]  /*2b10*/  @!UP0 SYNCS.EXCH.64 URZ, [UR9+0x3000], UR4 ;  /* 0x0030000409ff85b2 */ /* 0x0020620008000100 */
[----:B---3--:R-:W-:Y:S01]  /*2b20*/  PRMT R21, RZ, 0x7610, R21 ;  /* 0x00007610ff157816 */ /* 0x008fe20000000015 */
[----:B------:R-:W-:Y:S01]  /*2b30*/  IMAD R61, R28, 0x4, R3 ;  /* 0x000000041c3d7824 */ /* 0x000fe200078e0203 */
[----:B-1----:R-:W-:Y:S06]  /*2b40*/  BAR.SYNC.DEFER_BLOCKING 0x0 ;  /* 0x0000000000007b1d */ /* 0x002fec0000010000 */
[----:B0-----:R-:W-:Y:S05]  /*2b50*/  @!P1 BRA `(.L_x_6) ;  /* 0x0000000000849947 */ /* 0x001fea0003800000 */
[----:B------:R-:W-:Y:S02]  /*2b60*/  UIADD3 UR4, UPT, UPT, UR9, 0x2000, URZ ;  /* 0x0000200009047890 */ /* 0x000fe4000fffe0ff */
[----:B------:R-:W-:Y:S02]  /*2b70*/  USHF.R.U32.HI UR6, URZ, 0x4, UR9 ;  /* 0x00000004ff067899 */ /* 0x000fe40008011609 */
[----:B------:R-:W-:Y:S02]  /*2b80*/  USHF.R.U32.HI UR4, URZ, 0x4, UR4 ;  /* 0x00000004ff047899 */ /* 0x000fe40008011604 */
[----:B------:R-:W-:Y:S02]  /*2b90*/  USGXT.U32 UR6, UR6, 0xe ;  /* 0x0000000e0606789a */ /* 0x000fe40008000000 */
[----:B------:R-:W-:Y:S02]  /*2ba0*/  USGXT.U32 UR12, UR4, 0xe ;  /* 0x0000000e040c789a */ /* 0x000fe40008000000 */
[----:B------:R-:W-:-:S02]  /*2bb0*/  UIADD3 UR26, UP0, UPT, UR6, 0x80, URZ ;  /* 0x00000080061a7890 */ /* 0x000fc4000ff1e0ff */
[----:B------:R-:W-:Y:S01]  /*2bc0*/  UIADD3 UR28, UP3, UPT, UR12, 0x2, URZ ;  /* 0x000000020c1c7890 */ /* 0x000fe2000ff7e0ff */
[----:B------:R-:W-:Y:S01]  /*2bd0*/  UMOV UR4, URZ ;  /* 0x000000ff00047c82 */ /* 0x000fe20008000000 */
[----:B------:R-:W-:Y:S01]  /*2be0*/  UMOV UR30, 0x0 ;  /* 0x00000000001e7882 */ /* 0x000fe20000000000 */
[----:B------:R-:W-:Y:S02]  /*2bf0*/  UIADD3.X UR27, UPT, UPT, UR4, -0x7fffbfe0, URZ, UP0, !UPT ;  /* 0x80004020041b7890 */ /* 0x000fe400087fe4ff */
[----:B------:R-:W-:Y:S02]  /*2c00*/  UIADD3.X UR29, UPT, UPT, UR4, 0x40004040, URZ, UP3, !UPT ;  /* 0x40004040041d7890 */ /* 0x000fe40009ffe4ff */
[----:B------:R-:W-:Y:S02]  /*2c10*/  UIADD3.64 UR18, UPT, UPT, UR26, 0x80, URZ ;  /* 0x000000801a127897 */ /* 0x000fe4000fffe0ff */
[----:B------:R-:W-:Y:S02]  /*2c20*/  UIADD3.64 UR20, UPT, UPT, UR28, 0x2, URZ ;  /* 0x000000021c147897 */ /* 0x000fe4000fffe0ff */
[----:B------:R-:W-:-:S02]  /*2c30*/  UIADD3.64 UR22, UPT, UPT, UR26, 0x100, URZ ;  /* 0x000001001a167897 */ /* 0x000fc4000fffe0ff */
[----:B------:R-:W-:Y:S01]  /*2c40*/  UIADD3.64 UR24, UPT, UPT, UR28, 0x4, URZ ;  /* 0x000000041c187897 */ /* 0x000fe2000fffe0ff */
[----:B------:R-:W-:Y:S01]  /*2c50*/  UMOV UR31, 0x4088010 ;  /* 0x04088010001f7882 */ /* 0x000fe20000000000 */
[----:B------:R-:W-:Y:S01]  /*2c60*/  UMOV UR7, 0x80004020 ;  /* 0x8000402000077882 */ /* 0x000fe20000000000 */
[----:B------:R-:W-:Y:S01]  /*2c70*/  UMOV UR13, 0x40004040 ;  /* 0x40004040000d7882 */ /* 0x000fe20000000000 */
[----:B------:R-:W-:Y:S01]  /*2c80*/  UMOV UR34, 0x0 ;  /* 0x0000000000227882 */ /* 0x000fe20000000000 */
[----:B------:R-:W-:Y:S01]  /*2c90*/  UMOV UR35, 0x4088010 ;  /* 0x0408801000237882 */ /* 0x000fe20000000000 */
[----:B------:R-:W-:Y:S01]  /*2ca0*/  UMOV UR40, 0x0 ;  /* 0x0000000000287882 */ /* 0x000fe20000000000 */
[----:B------:R-:W-:Y:S01]  /*2cb0*/  UMOV UR41, 0x4088010 ;  /* 0x0408801000297882 */ /* 0x000fe20000000000 */
[----:B------:R-:W-:Y:S01]  /*2cc0*/  UMOV UR4, UR14 ;  /* 0x0000000e00047c82 */ /* 0x000fe20008000000 */
[----:B------:R-:W-:Y:S01]  /*2cd0*/  UMOV UR5, URZ ;  /* 0x000000ff00057c82 */ /* 0x000fe20008000000 */
[----:B------:R0:W-:Y:S01]  /*2ce0*/  UTCQMMA gdesc[UR6], gdesc[UR12], tmem[UR16], tmem[UR30], idesc[UR31], !UPT ;  /* 0x00ff1e0c060075ea */ /* 0x0001e2000f800310 */
[----:B------:R-:W-:Y:S01]  /*2cf0*/  UMOV UR42, 0x0 ;  /* 0x00000000002a7882 */ /* 0x000fe20000000000 */
[----:B------:R-:W-:Y:S01]  /*2d00*/  UMOV UR43, 0x4088010 ;  /* 0x04088010002b7882 */ /* 0x000fe20000000000 */
[----:B------:R0:W-:Y:S01]  /*2d10*/  UTCQMMA gdesc[UR26], gdesc[UR28], tmem[UR16], tmem[UR34], idesc[UR35], UPT ;  /* 0x00ff221c1a0075ea */ /* 0x0001e2000b800310 */
[----:B------:R-:W-:Y:S01]  /*2d20*/  UMOV UR4, UR4 ;  /* 0x0000000400047c82 */ /* 0x000fe20008000000 */
[----:B------:R0:W-:Y:S01]  /*2d30*/  UTCQMMA gdesc[UR18], gdesc[UR20], tmem[UR16], tmem[UR40], idesc[UR41], UPT ;  /* 0x00ff2814120075ea */ /* 0x0001e2000b800310 */
[----:B------:R0:W-:Y:S01]  /*2d40*/  UTCQMMA gdesc[UR22], gdesc[UR24], tmem[UR16], tmem[UR42], idesc[UR43], UPT ;  /* 0x00ff2a18160075ea */ /* 0x0001e2000b800310 */
[----:B------:R0:W-:Y:S01]  /*2d50*/  UTCBAR [UR4], URZ ;  /* 0x000000ff040073e9 */ /* 0x0001e200080000ff */
[----:B------:R-:W-:Y:S01]  /*2d60*/  NOP ;  /* 0x0000000000007918 */ /* 0x000fe20000000000 */
.L_x_6:
[----:B------:R-:W-:Y:S05]  /*2d70*/  @!P0 BRA `(.L_x_7) ;  /* 0x0000000000088947 */ /* 0x000fea0003800000 */
[----:B------:R-:W1:Y:S02]  /*2d80*/  SYNCS.PHASECHK.TRANS64.TRYWAIT P2, [UR9+0x3000], RZ ;  /* 0x003000ffff0075a7 */ /* 0x000e640008041109 */
[----:B-1----:R-:W-:Y:S05]  /*2d90*/  @!P2 BRA `(.L_x_8) ;  /* 0x0000007400d8a947 */ /* 0x002fea0003800000 */
.L_x_7:
[C---:B------:R-:W-:Y:S01]  /*2da0*/  IMAD R31, R28.reuse, 0x4, R61 ;  /* 0x000000041c1f7824 */ /* 0x040fe200078e023d */
[C---:B------:R-:W-:Y:S01]  /*2db0*/  IADD3 R142, P2, PT, R27.reuse, R84, RZ ;  /* 0x000000541b8e7210 */ /* 0x040fe20007f5e0ff */
[----:B------:R-:W-:Y:S02]  /*2dc0*/  BAR.SYNC.DEFER_BLOCKING 0x0 ;  /* 0x0000000000007b1d */ /* 0x000fe40000010000 */
[C---:B------:R-:W-:Y:S01]  /*2dd0*/  IMAD R63, R28.reuse, 0x4, R31 ;  /* 0x000000041c3f7824 */ /* 0x040fe200078e021f */
[----:B------:R-:W-:Y:S02]  /*2de0*/  LEA.HI.X.SX32 R143, R27, R0, 0x1, P2 ;  /* 0x000000001b8f7211 */ /* 0x000fe400010f0eff */
[C---:B------:R-:W-:Y:S01]  /*2df0*/  IADD3 R138, P2, PT, R29.reuse, R84, RZ ;  /* 0x000000541d8a7210 */ /* 0x040fe20007f5e0ff */
[C---:B------:R-:W-:Y:S01]  /*2e00*/  IMAD R35, R28.reuse, 0x4, R63 ;  /* 0x000000041c237824 */ /* 0x040fe200078e023f */
[----:B------:R-:W-:Y:S01]  /*2e10*/  PRMT R25, RZ, 0x7610, R25 ;  /* 0x00007610ff197816 */ /* 0x000fe20000000019 */
[----:B------:R-:W-:Y:S01]  /*2e20*/  LDTM.16dp32bit_t0_t15.x16 R4, tmem[UR11+0x100000] ;  /* 0x1000000b000479ee */ /* 0x000fe20008a00000 */
[----:B------:R-:W1:Y:S01]  /*2e30*/  LDTM.16dp32bit_t16_t31.x16 R4, tmem[UR11+0x100010] ;  /* 0x1000100b000479ee */ /* 0x000e620008a20000 */
[----:B------:R-:W-:Y:S01]  /*2e40*/  LEA.HI.X.SX32 R139, R29, R0, 0x1, P2 ;  /* 0x000000001d8b7211 */ /* 0x000fe200010f0eff */
[C---:B------:R-:W-:Y:S01]  /*2e50*/  IMAD R65, R28.reuse, 0x4, R35 ;  /* 0x000000041c417824 */ /* 0x040fe200078e0223 */
[C---:B------:R-:W-:Y:S01]  /*2e60*/  IADD3 R134, P2, PT, R3.reuse, R84, RZ ;  /* 0x0000005403867210 */ /* 0x040fe20007f5e0ff */
[----:B0-----:R-:W1:Y:S03]  /*2e70*/  LDCU UR4, c[0x0][0x3a8] ;  /* 0x00007500ff0477ac */ /* 0x001e660008000800 */
[----:B------:R-:W-:Y:S01]  /*2e80*/  LEA.HI.X.SX32 R135, R3, R0, 0x1, P2 ;  /* 0x0000000003877211 */ /* 0x000fe200010f0eff */
[----:B------:R-:W-:-:S04]  /*2e90*/  IMAD R3, R28, 0x4, R65 ;  /* 0x000000041c037824 */ /* 0x000fc800078e0241 */
[----:B------:R-:W-:Y:S01]  /*2ea0*/  IMAD R67, R28, 0x4, R3 ;  /* 0x000000041c437824 */ /* 0x000fe200078e0203 */
[----:B------:R-:W-:-:S03]  /*2eb0*/  IADD3 R130, P2, PT, R31, R84, RZ ;  /* 0x000000541f827210 */ /* 0x000fc60007f5e0ff */
[C---:B------:R-:W-:Y:S01]  /*2ec0*/  IMAD R39, R28.reuse, 0x4, R67 ;  /* 0x000000041c277824 */ /* 0x040fe200078e0243 */
[----:B------:R-:W-:Y:S01]  /*2ed0*/  LEA.HI.X.SX32 R131, R31, R0, 0x1, P2 ;  /* 0x000000001f837211 */ /* 0x000fe200010f0eff */
[----:B------:R-:W0:Y:S02]  /*2ee0*/  @!P6 SYNCS.CCTL.IV [UR9+0x3000] ;  /* 0x00300000ff00e9b1 */ /* 0x000e240008000009 */
[C---:B------:R-:W-:Y:S01]  /*2ef0*/  IMAD R75, R28.reuse, 0x4, R39 ;  /* 0x000000041c4b7824 */ /* 0x040fe200078e0227 */
[C---:B------:R-:W-:Y:S01]  /*2f00*/  IADD3 R126, P2, PT, R35.reuse, R84, RZ ;  /* 0x00000054237e7210 */ /* 0x040fe20007f5e0ff */
[----:B------:R-:W-:Y:S01]  /*2f10*/  NOP ;  /* 0x0000000000007918 */ /* 0x000fe20000000000 */
[----:B------:R-:W-:Y:S01]  /*2f20*/  PRMT R23, RZ, 0x7610, R23 ;  /* 0x00007610ff177816 */ /* 0x000fe20000000017 */
[C---:B------:R-:W-:Y:S01]  /*2f30*/  IMAD R41, R28.reuse, 0x4, R75 ;  /* 0x000000041c297824 */ /* 0x040fe200078e024b */
[----:B------:R-:W-:Y:S01]  /*2f40*/  LEA.HI.X.SX32 R127, R35, R0, 0x1, P2 ;  /* 0x00000000237f7211 */ /* 0x000fe200010f0eff */
[----:B------:R-:W0:Y:S01]  /*2f50*/  @P0 LDG.E.U8 R21, desc[UR32][R150.64] ;  /* 0x0000002096150981 */ /* 0x000e22000c1e1100 */
[C---:B------:R-:W-:Y:S01]  /*2f60*/  IADD3 R122, P2, PT, R3.reuse, R84, RZ ;  /* 0x00000054037a7210 */ /* 0x040fe20007f5e0ff */
[C---:B------:R-:W-:Y:S01]  /*2f70*/  IMAD R83, R28.reuse, 0x4, R41 ;  /* 0x000000041c537824 */ /* 0x040fe200078e0229 */
[----:B------:R-:W-:Y:S01]  /*2f80*/  PRMT R29, RZ, 0x7610, R29 ;  /* 0x00007610ff1d7816 */ /* 0x000fe2000000001d */
[----:B------:R-:W2:Y:S01]  /*2f90*/  @P0 LDG.E.U8 R25, desc[UR32][R146.64] ;  /* 0x0000002092190981 */ /* 0x000ea2000c1e1100 */
[----:B------:R-:W-:Y:S01]  /*2fa0*/  LEA.HI.X.SX32 R123, R3, R0, 0x1, P2 ;  /* 0x00000000037b7211 */ /* 0x000fe200010f0eff */
[C---:B------:R-:W-:Y:S01]  /*2fb0*/  IMAD R3, R28.reuse, 0x4, R83 ;  /* 0x000000041c037824 */ /* 0x040fe200078e0253 */
[C---:B------:R-:W-:Y:S01]  /*2fc0*/  IADD3 R118, P2, PT, R39.reuse, R84, RZ ;  /* 0x0000005427767210 */ /* 0x040fe20007f5e0ff */
[----:B------:R-:W3:Y:S01]  /*2fd0*/  @P0 LDG.E.U8 R23, desc[UR32][R142.64] ;  /* 0x000000208e170981 */ /* 0x000ee2000c1e1100 */
[----:B------:R-:W-:Y:S01]  /*2fe0*/  PRMT R27, RZ, 0x7610, R27 ;  /* 0x00007610ff1b7816 */ /* 0x000fe2000000001b */
[C---:B------:R-:W-:Y:S01]  /*2ff0*/  IMAD R85, R28.reuse, 0x4, R3 ;  /* 0x000000041c557824 */ /* 0x040fe200078e0203 */
[----:B------:R-:W-:Y:S01]  /*3000*/  LEA.HI.X.SX32 R119, R39, R0, 0x1, P2 ;  /* 0x0000000027777211 */ /* 0x000fe200010f0eff */
[----:B------:R-:W4:Y:S01]  /*3010*/  @P0 LDG.E.U8 R29, desc[UR32][R138.64] ;  /* 0x000000208a1d0981 */ /* 0x000f22000c1e1100 */
[C---:B------:R-:W-:Y:S01]  /*3020*/  IADD3 R114, P2, PT, R41.reuse, R84, RZ ;  /* 0x0000005429727210 */ /* 0x040fe20007f5e0ff */
[C---:B------:R-:W-:Y:S01]  /*3030*/  IMAD R43, R28.reuse, 0x4, R85 ;  /* 0x000000041c2b7824 */ /* 0x040fe200078e0255 */
[----:B------:R-:W-:Y:S01]  /*3040*/  PRMT R33, RZ, 0x7610, R33 ;  /* 0x00007610ff217816 */ /* 0x000fe20000000021 */
[----:B------:R-:W5:Y:S01]  /*3050*/  @P0 LDG.E.U8 R27, desc[UR32][R134.64] ;  /* 0x00000020861b0981 */ /* 0x000f62000c1e1100 */
[----:B------:R-:W-:Y:S01]  /*3060*/  LEA.HI.X.SX32 R115, R41, R0, 0x1, P2 ;  /* 0x0000000029737211 */ /* 0x000fe200010f0eff */
[----:B------:R-:W-:Y:S01]  /*3070*/  IMAD R89, R28, 0x4, R43 ;  /* 0x000000041c597824 */ /* 0x000fe200078e022b */
[----:B------:R-:W-:-:S02]  /*3080*/  IADD3 R110, P2, PT, R3, R84, RZ ;  /* 0x00000054036e7210 */ /* 0x000fc40007f5e0ff */
[----:B------:R-:W-:Y:S01]  /*3090*/  PRMT R31, RZ, 0x7610, R31 ;  /* 0x00007610ff1f7816 */ /* 0x000fe2000000001f */
[----:B------:R-:W2:Y:S01]  /*30a0*/  @P0 LDG.E.U8 R33, desc[UR32][R130.64] ;  /* 0x0000002082210981 */ /* 0x000ea2000c1e1100 */
[----:B------:R-:W-:Y:S01]  /*30b0*/  LEA.HI.X.SX32 R111, R3, R0, 0x1, P2 ;  /* 0x00000000036f7211 */ /* 0x000fe200010f0eff */
[C---:B------:R-:W-:Y:S01]  /*30c0*/  IMAD R3, R28.reuse, 0x4, R89 ;  /* 0x000000041c037824 */ /* 0x040fe200078e0259 */
[C---:B------:R-:W-:Y:S02]  /*30d0*/  IADD3 R102, P2, PT, R43.reuse, R84, RZ ;  /* 0x000000542b667210 */ /* 0x040fe40007f5e0ff */
[----:B------:R-:W-:Y:S01]  /*30e0*/  PRMT R37, RZ, 0x7610, R37 ;  /* 0x00007610ff257816 */ /* 0x000fe20000000025 */
[C---:B------:R-:W-:Y:S01]  /*30f0*/  IMAD R93, R28.reuse, 0x4, R3 ;  /* 0x000000041c5d7824 */ /* 0x040fe200078e0203 */
[----:B------:R-:W-:Y:S01]  /*3100*/  LEA.HI.X.SX32 R103, R43, R0, 0x1, P2 ;  /* 0x000000002b677211 */ /* 0x000fe200010f0eff */
[----:B------:R-:W2:Y:S01]  /*3110*/  @P0 LDG.E.U8 R31, desc[UR32][R126.64] ;  /* 0x000000207e1f0981 */ /* 0x000ea2000c1e1100 */
[----:B------:R-:W-:Y:S01]  /*3120*/  PRMT R35, RZ, 0x7610, R35 ;  /* 0x00007610ff237816 */ /* 0x000fe20000000023 */
[C---:B------:R-:W-:Y:S01]  /*3130*/  IMAD R47, R28.reuse, 0x4, R93 ;  /* 0x000000041c2f7824 */ /* 0x040fe200078e025d */
[C---:B------:R-:W-:Y:S01]  /*3140*/  IADD3 R98, P2, PT, R3.reuse, R84, RZ ;  /* 0x0000005403627210 */ /* 0x040fe20007f5e0ff */
[----:B------:R-:W2:Y:S02]  /*3150*/  @P0 LDG.E.U8 R37, desc[UR32][R122.64] ;  /* 0x000000207a250981 */ /* 0x000ea4000c1e1100 */
[C---:B------:R-:W-:Y:S01]  /*3160*/  IMAD R105, R28.reuse, 0x4, R47 ;  /* 0x000000041c697824 */ /* 0x040fe200078e022f */
[----:B------:R-:W-:Y:S01]  /*3170*/  LEA.HI.X.SX32 R99, R3, R0, 0x1, P2 ;  /* 0x0000000003637211 */ /* 0x000fe200010f0eff */
[----:B------:R-:W2:Y:S01]  /*3180*/  @P0 LDG.E.U8 R35, desc[UR32][R118.64] ;  /* 0x0000002076230981 */ /* 0x000ea2000c1e1100 */
[----:B------:R-:W-:Y:S01]  /*3190*/  PRMT R41, RZ, 0x7610, R41 ;  /* 0x00007610ff297816 */ /* 0x000fe20000000029 */
[----:B------:R-:W-:Y:S01]  /*31a0*/  IMAD R3, R28, 0x4, R105 ;  /* 0x000000041c037824 */ /* 0x000fe200078e0269 */
[----:B------:R-:W-:-:S02]  /*31b0*/  IADD3 R94, P2, PT, R47, R84, RZ ;  /* 0x000000542f5e7210 */ /* 0x000fc40007f5e0ff */
[----:B------:R-:W-:Y:S01]  /*31c0*/  PRMT R39, RZ, 0x7610, R39 ;  /* 0x00007610ff277816 */ /* 0x000fe20000000027 */
[C---:B------:R-:W-:Y:S01]  /*31d0*/  IMAD R107, R28.reuse, 0x4, R3 ;  /* 0x000000041c6b7824 */ /* 0x040fe200078e0203 */
[----:B------:R-:W-:Y:S01]  /*31e0*/  IADD3 R90, P3, PT, R3, R84, RZ ;  /* 0x00000054035a7210 */ /* 0x000fe20007f7e0ff */
[----:B------:R-:W2:Y:S01]  /*31f0*/  @P0 LDG.E.U8 R41, desc[UR32][R114.64] ;  /* 0x0000002072290981 */ /* 0x000ea2000c1e1100 */
[-C--:B------:R-:W-:Y:S02]  /*3200*/  LEA.HI.X.SX32 R95, R47, R0.reuse, 0x1, P2 ;  /* 0x000000002f5f7211 */ /* 0x080fe400010f0eff */
[----:B------:R-:W-:Y:S01]  /*3210*/  LEA.HI.X.SX32 R91, R3, R0, 0x1, P3 ;  /* 0x00000000035b7211 */ /* 0x000fe200018f0eff */
[----:B------:R-:W-:Y:S01]  /*3220*/  IMAD R3, R28, 0x4, R107 ;  /* 0x000000041c037824 */ /* 0x000fe200078e026b */
[----:B------:R-:W-:Y:S01]  /*3230*/  IADD3 R148, P2, PT, R53, R84, RZ ;  /* 0x0000005435947210 */ /* 0x000fe20007f5e0ff */
[----:B------:R-:W2:Y:S01]  /*3240*/  @P0 LDG.E.U8 R39, desc[UR32][R110.64] ;  /* 0x000000206e270981 */ /* 0x000ea2000c1e1100 */
[----:B------:R-:W-:-:S02]  /*3250*/  PRMT R45, RZ, 0x7610, R45 ;  /* 0x00007610ff2d7816 */ /* 0x000fc4000000002d */
[----:B------:R-:W-:Y:S02]  /*3260*/  LEA.HI.X.SX32 R149, R53, R0, 0x1, P2 ;  /* 0x0000000035957211 */ /* 0x000fe400010f0eff */
[-C--:B------:R-:W-:Y:S02]  /*3270*/  IADD3 R144, P2, PT, R55, R84.reuse, RZ ;  /* 0x0000005437907210 */ /* 0x080fe40007f5e0ff */
[----:B------:R-:W-:Y:S01]  /*3280*/  IADD3 R86, P3, PT, R3, R84, RZ ;  /* 0x0000005403567210 */ /* 0x000fe20007f7e0ff */
[----:B------:R-:W2:Y:S01]  /*3290*/  @P0 LDG.E.U8 R45, desc[UR32][R102.64] ;  /* 0x00000020662d0981 */ /* 0x000ea2000c1e1100 */
[-C--:B------:R-:W-:Y:S02]  /*32a0*/  LEA.HI.X.SX32 R145, R55, R0.reuse, 0x1, P2 ;  /* 0x0000000037917211 */ /* 0x080fe400010f0eff */
[----:B------:R-:W-:Y:S02]  /*32b0*/  LEA.HI.X.SX32 R87, R3, R0, 0x1, P3 ;  /* 0x0000000003577211 */ /* 0x000fe400018f0eff */
[----:B------:R-:W-:-:S02]  /*32c0*/  IADD3 R136, P2, PT, R59, R84, RZ ;  /* 0x000000543b887210 */ /* 0x000fc40007f5e0ff */
[----:B------:R-:W-:Y:S02]  /*32d0*/  IADD3 R140, P3, PT, R57, R84, RZ ;  /* 0x00000054398c7210 */ /* 0x000fe40007f7e0ff */
[-C--:B------:R-:W-:Y:S02]  /*32e0*/  LEA.HI.X.SX32 R137, R59, R0.reuse, 0x1, P2 ;  /* 0x000000003b897211 */ /* 0x080fe400010f0eff */
[----:B------:R-:W-:Y:S02]  /*32f0*/  LEA.HI.X.SX32 R141, R57, R0, 0x1, P3 ;  /* 0x00000000398d7211 */ /* 0x000fe400018f0eff */
[-C--:B------:R-:W-:Y:S02]  /*3300*/  IADD3 R128, P2, PT, R63, R84.reuse, RZ ;  /* 0x000000543f807210 */ /* 0x080fe40007f5e0ff */
[----:B------:R-:W-:Y:S02]  /*3310*/  IADD3 R132, P3, PT, R61, R84, RZ ;  /* 0x000000543d847210 */ /* 0x000fe40007f7e0ff */
[----:B------:R-:W-:-:S02]  /*3320*/  LEA.HI.X.SX32 R129, R63, R0, 0x1, P2 ;  /* 0x000000003f817211 */ /* 0x000fc400010f0eff */
[----:B------:R-:W-:Y:S02]  /*3330*/  LEA.HI.X.SX32 R133, R61, R0, 0x1, P3 ;  /* 0x000000003d857211 */ /* 0x000fe400018f0eff */
[-C--:B------:R-:W-:Y:S02]  /*3340*/  IADD3 R120, P2, PT, R67, R84.reuse, RZ ;  /* 0x0000005443787210 */ /* 0x080fe40007f5e0ff */
[----:B------:R-:W-:Y:S02]  /*3350*/  IADD3 R124, P3, PT, R65, R84, RZ ;  /* 0x00000054417c7210 */ /* 0x000fe40007f7e0ff */
[-C--:B------:R-:W-:Y:S02]  /*3360*/  LEA.HI.X.SX32 R121, R67, R0.reuse, 0x1, P2 ;  /* 0x0000000043797211 */ /* 0x080fe400010f0eff */
[----:B------:R-:W-:Y:S02]  /*3370*/  LEA.HI.X.SX32 R125, R65, R0, 0x1, P3 ;  /* 0x00000000417d7211 */ /* 0x000fe400018f0eff */
[----:B------:R-:W-:-:S02]  /*3380*/  IADD3 R112, P2, PT, R83, R84, RZ ;  /* 0x0000005453707210 */ /* 0x000fc40007f5e0ff */
[----:B------:R-:W-:Y:S02]  /*3390*/  IADD3 R116, P3, PT, R75, R84, RZ ;  /* 0x000000544b747210 */ /* 0x000fe40007f7e0ff */
[----:B------:R-:W-:Y:S02]  /*33a0*/  PRMT R43, RZ, 0x7610, R43 ;  /* 0x00007610ff2b7816 */ /* 0x000fe4000000002b */
[----:B------:R-:W-:Y:S02]  /*33b0*/  PRMT R47, RZ, 0x7610, R47 ;  /* 0x00007610ff2f7816 */ /* 0x000fe4000000002f */
[----:B------:R-:W-:Y:S02]  /*33c0*/  PRMT R49, RZ, 0x7610, R49 ;  /* 0x00007610ff317816 */ /* 0x000fe40000000031 */
[----:B------:R-:W-:Y:S01]  /*33d0*/  PRMT R51, RZ, 0x7610, R51 ;  /* 0x00007610ff337816 */ /* 0x000fe20000000033 */
[----:B------:R-:W2:Y:S01]  /*33e0*/  @P0 LDG.E.U8 R43, desc[UR32][R98.64] ;  /* 0x00000020622b0981 */ /* 0x000ea2000c1e1100 */
[----:B------:R-:W-:-:S02]  /*33f0*/  LEA.HI.X.SX32 R113, R83, R0, 0x1, P2 ;  /* 0x0000000053717211 */ /* 0x000fc400010f0eff */
[----:B------:R-:W-:Y:S01]  /*3400*/  LEA.HI.X.SX32 R117, R75, R0, 0x1, P3 ;  /* 0x000000004b757211 */ /* 0x000fe200018f0eff */
[----:B------:R-:W2:Y:S01]  /*3410*/  @P0 LDG.E.U8 R47, desc[UR32][R94.64] ;  /* 0x000000205e2f0981 */ /* 0x000ea2000c1e1100 */
[----:B------:R-:W-:Y:S02]  /*3420*/  PRMT R185, RZ, 0x7610, R185 ;  /* 0x00007610ffb97816 */ /* 0x000fe400000000b9 */
[-C--:B------:R-:W-:Y:S01]  /*3430*/  IADD3 R100, P2, PT, R89, R84.reuse, RZ ;  /* 0x0000005459647210 */ /* 0x080fe20007f5e0ff */
[----:B------:R-:W2:Y:S01]  /*3440*/  @P0 LDG.E.U8 R49, desc[UR32][R90.64] ;  /* 0x000000205a310981 */ /* 0x000ea2000c1e1100 */
[----:B------:R-:W-:Y:S02]  /*3450*/  IADD3 R108, P3, PT, R85, R84, RZ ;  /* 0x00000054556c7210 */ /* 0x000fe40007f7e0ff */
[-C--:B------:R-:W-:Y:S01]  /*3460*/  LEA.HI.X.SX32 R101, R89, R0.reuse, 0x1, P2 ;  /* 0x0000000059657211 */ /* 0x080fe200010f0eff */
[----:B------:R-:W2:Y:S01]  /*3470*/  @P0 LDG.E.U8 R51, desc[UR32][R86.64] ;  /* 0x0000002056330981 */ /* 0x000ea2000c1e1100 */
[----:B------:R-:W-:Y:S01]  /*3480*/  LEA.HI.X.SX32 R109, R85, R0, 0x1, P3 ;  /* 0x00000000556d7211 */ /* 0x000fe200018f0eff */
[----:B------:R-:W-:Y:S01]  /*3490*/  IMAD R173, R28, 0x4, R3 ;  /* 0x000000041cad7824 */ /* 0x000fe200078e0203 */
[-C--:B------:R-:W-:Y:S01]  /*34a0*/  IADD3 R96, P2, PT, R93, R84.reuse, RZ ;  /* 0x000000545d607210 */ /* 0x080fe20007f5e0ff */
[----:B------:R-:W2:Y:S01]  /*34b0*/  @P0 LDG.E.U8 R185, desc[UR32][R116.64] ;  /* 0x0000002074b90981 */ /* 0x000ea2000c1e1100 */
[----:B------:R-:W-:-:S02]  /*34c0*/  IADD3 R92, P3, PT, R105, R84, RZ ;  /* 0x00000054695c7210 */ /* 0x000fc40007f7e0ff */
[-C--:B------:R-:W-:Y:S02]  /*34d0*/  LEA.HI.X.SX32 R97, R93, R0.reuse, 0x1, P2 ;  /* 0x000000005d617211 */ /* 0x080fe400010f0eff */
[----:B------:R-:W-:Y:S02]  /*34e0*/  LEA.HI.X.SX32 R93, R105, R0, 0x1, P3 ;  /* 0x00000000695d7211 */ /* 0x000fe400018f0eff */
[-C--:B------:R-:W-:Y:S02]  /*34f0*/  IADD3 R88, P2, PT, R107, R84.reuse, RZ ;  /* 0x000000546b587210 */ /* 0x080fe40007f5e0ff */
[----:B------:R-:W-:Y:S02]  /*3500*/  IADD3 R84, P3, PT, R173, R84, RZ ;  /* 0x00000054ad547210 */ /* 0x000fe40007f7e0ff */
[----:B------:R-:W-:Y:S02]  /*3510*/  PRMT R53, RZ, 0x7610, R53 ;  /* 0x00007610ff357816 */ /* 0x000fe40000000035 */
[----:B------:R-:W-:-:S02]  /*3520*/  PRMT R55, RZ, 0x7610, R55 ;  /* 0x00007610ff377816 */ /* 0x000fc40000000037 */
[----:B------:R-:W-:Y:S02]  /*3530*/  PRMT R57, RZ, 0x7610, R57 ;  /* 0x00007610ff397816 */ /* 0x000fe40000000039 */
[----:B------:R-:W-:Y:S01]  /*3540*/  PRMT R59, RZ, 0x7610, R59 ;  /* 0x00007610ff3b7816 */ /* 0x000fe2000000003b */
[----:B------:R-:W2:Y:S01]  /*3550*/  @P0 LDG.E.U8 R53, desc[UR32][R148.64] ;  /* 0x0000002094350981 */ /* 0x000ea2000c1e1100 */
[----:B------:R-:W-:Y:S02]  /*3560*/  PRMT R61, RZ, 0x7610, R61 ;  /* 0x00007610ff3d7816 */ /* 0x000fe4000000003d */
[----:B------:R-:W-:Y:S01]  /*3570*/  PRMT R63, RZ, 0x7610, R63 ;  /* 0x00007610ff3f7816 */ /* 0x000fe2000000003f */
[----:B------:R-:W2:Y:S01]  /*3580*/  @P0 LDG.E.U8 R55, desc[UR32][R144.64] ;  /* 0x0000002090370981 */ /* 0x000ea2000c1e1100 */
[----:B------:R-:W-:Y:S02]  /*3590*/  PRMT R65, RZ, 0x7610, R65 ;  /* 0x00007610ff417816 */ /* 0x000fe40000000041 */
[----:B------:R-:W-:Y:S01]  /*35a0*/  PRMT R67, RZ, 0x7610, R67 ;  /* 0x00007610ff437816 */ /* 0x000fe20000000043 */
[----:B------:R-:W2:Y:S01]  /*35b0*/  @P0 LDG.E.U8 R57, desc[UR32][R140.64] ;  /* 0x000000208c390981 */ /* 0x000ea2000c1e1100 */
[----:B------:R-:W-:-:S02]  /*35c0*/  PRMT R187, RZ, 0x7610, R187 ;  /* 0x00007610ffbb7816 */ /* 0x000fc400000000bb */
        /* <DEDUP_REMOVED lines=9> */
[-C--:B------:R-:W-:Y:S01]  /*3660*/  LEA.HI.X.SX32 R89, R107, R0.reuse, 0x1, P2 ;  /* 0x000000006b597211 */ /* 0x080fe200010f0eff */
[----:B------:R-:W2:Y:S01]  /*3670*/  @P0 LDG.E.U8 R65, desc[UR32][R124.64] ;  /* 0x000000207c410981 */ /* 0x000ea2000c1e1100 */
[----:B------:R-:W-:-:S03]  /*3680*/  LEA.HI.X.SX32 R85, R173, R0, 0x1, P3 ;  /* 0x00000000ad557211 */ /* 0x000fc600018f0eff */
[----:B------:R-:W2:Y:S04]  /*3690*/  @P0 LDG.E.U8 R67, desc[UR32][R120.64] ;  /* 0x0000002078430981 */ /* 0x000ea8000c1e1100 */
[----:B------:R-:W2:Y:S04]  /*36a0*/  @P0 LDG.E.U8 R187, desc[UR32][R112.64] ;  /* 0x0000002070bb0981 */ /* 0x000ea8000c1e1100 */
[----:B------:R-:W2:Y:S04]  /*36b0*/  @P0 LDG.E.U8 R189, desc[UR32][R108.64] ;  /* 0x000000206cbd0981 */ /* 0x000ea8000c1e1100 */
[----:B------:R-:W2:Y:S04]  /*36c0*/  @P0 LDG.E.U8 R229, desc[UR32][R100.64] ;  /* 0x0000002064e50981 */ /* 0x000ea8000c1e1100 */
[----:B------:R-:W2:Y:S04]  /*36d0*/  @P0 LDG.E.U8 R227, desc[UR32][R96.64] ;  /* 0x0000002060e30981 */ /* 0x000ea8000c1e1100 */
[----:B------:R-:W2:Y:S04]  /*36e0*/  @P0 LDG.E.U8 R233, desc[UR32][R92.64] ;  /* 0x000000205ce90981 */ /* 0x000ea8000c1e1100 */
[----:B------:R-:W2:Y:S04]  /*36f0*/  @P0 LDG.E.U8 R225, desc[UR32][R88.64] ;  /* 0x0000002058e10981 */ /* 0x000ea8000c1e1100 */
[----:B------:R-:W2:Y:S01]  /*3700*/  @P0 LDG.E.U8 R231, desc[UR32][R84.64] ;  /* 0x0000002054e70981 */ /* 0x000ea2000c1e1100 */
[----:B------:R-:W-:-:S02]  /*3710*/  LOP3.LUT R3, R73, 0xf, RZ, 0xc0, !PT ;  /* 0x0000000f49037812 */ /* 0x000fc400078ec0ff */
[----:B------:R-:W-:-:S04]  /*3720*/  LOP3.LUT R0, R73, 0x60, RZ, 0xc0, !PT ;  /* 0x0000006049007812 */ /* 0x000fc800078ec0ff */
[----:B------:R-:W-:Y:S02]  /*3730*/  LEA.HI R75, R0, R3, RZ, 0x1f ;  /* 0x00000003004b7211 */ /* 0x000fe400078ff8ff */
[----:B------:R-:W-:-:S03]  /*3740*/  LOP3.LUT R2, R73, 0x10, RZ, 0xc0, !PT ;  /* 0x0000001049027812 */ /* 0x000fc600078ec0ff */
[----:B------:R-:W-:Y:S02]  /*3750*/  VIADD R75, R75, UR10 ;  /* 0x0000000a4b4b7c36 */ /* 0x000fe40008000000 */
[----:B-1----:R-:W-:Y:S01]  /*3760*/  FMUL R4, R4, UR4 ;  /* 0x0000000404047c20 */ /* 0x002fe20008400000 */
[----:B------:R-:W-:Y:S02]  /*3770*/  LOP3.LUT R20, R2, 0x2, RZ, 0xfc, !PT ;  /* 0x0000000202147812 */ /* 0x000fe400078efcff */
[----:B------:R-:W-:Y:S01]  /*3780*/  ISETP.GE.AND P2, PT, R75, R2, PT ;  /* 0x000000024b00720c */ /* 0x000fe20003f46270 */
[----:B------:R-:W-:Y:S01]  /*3790*/  FMUL R5, R5, UR4 ;  /* 0x0000000405057c20 */ /* 0x000fe20008400000 */
[C---:B------:R-:W-:Y:S02]  /*37a0*/  ISETP.GE.AND P5, PT, R75.reuse, R20, PT ;  /* 0x000000144b00720c */ /* 0x040fe40003fa6270 */
[----:B------:R-:W-:Y:S02]  /*37b0*/  FSEL R83, R4, -INF , P2 ;  /* 0xff80000004537808 */ /* 0x000fe40001000000 */
[----:B------:R-:W-:-:S02]  /*37c0*/  ISETP.GT.AND P2, PT, R75, R2, PT ;  /* 0x000000024b00720c */ /* 0x000fc40003f44270 */
[C---:B------:R-:W-:Y:S02]  /*37d0*/  LOP3.LUT R20, R2.reuse, 0x3, RZ, 0xfc, !PT ;  /* 0x0000000302147812 */ /* 0x040fe400078efcff */
[C---:B------:R-:W-:Y:S02]  /*37e0*/  LOP3.LUT R22, R2.reuse, 0x4, RZ, 0xfc, !PT ;  /* 0x0000000402167812 */ /* 0x040fe400078efcff */
[----:B------:R-:W-:Y:S01]  /*37f0*/  LOP3.LUT R4, R2, 0x5, RZ, 0xfc, !PT ;  /* 0x0000000502047812 */ /* 0x000fe200078efcff */
[----:B------:R-:W-:Y:S01]  /*3800*/  FMUL R6, R6, UR4 ;  /* 0x0000000406067c20 */ /* 0x000fe20008400000 */
[----:B------:R-:W-:Y:S01]  /*3810*/  FSEL R5, R5, -INF , P2 ;  /* 0xff80000005057808 */ /* 0x000fe20001000000 */
[----:B------:R-:W-:Y:S01]  /*3820*/  FMUL R8, R8, UR4 ;  /* 0x0000000408087c20 */ /* 0x000fe20008400000 */
[C---:B------:R-:W-:Y:S02]  /*3830*/  ISETP.GE.AND P4, PT, R75.reuse, R20, PT ;  /* 0x000000144b00720c */ /* 0x040fe40003f86270 */
[----:B------:R-:W-:-:S02]  /*3840*/  ISETP.GE.AND P3, PT, R75, R22, PT ;  /* 0x000000164b00720c */ /* 0x000fc40003f66270 */
[----:B------:R-:W-:Y:S02]  /*3850*/  ISETP.GE.AND P2, PT, R75, R4, PT ;  /* 0x000000044b00720c */ /* 0x000fe40003f46270 */
[C---:B------:R-:W-:Y:S02]  /*3860*/  LOP3.LUT R20, R2.reuse, 0x6, RZ, 0xfc, !PT ;  /* 0x0000000602147812 */ /* 0x040fe400078efcff */
[----:B------:R-:W-:Y:S01]  /*3870*/  LOP3.LUT R4, R2, 0x8, RZ, 0xfc, !PT ;  /* 0x0000000802047812 */ /* 0x000fe200078efcff */
[----:B------:R-:W-:Y:S01]  /*3880*/  FMUL R7, R7, UR4 ;  /* 0x0000000407077c20 */ /* 0x000fe20008400000 */
[----:B------:R-:W-:Y:S01]  /*3890*/  FSEL R6, R6, -INF , P5 ;  /* 0xff80000006067808 */ /* 0x000fe20002800000 */
[----:B------:R-:W-:Y:S01]  /*38a0*/  FMUL R9, R9, UR4 ;  /* 0x0000000409097c20 */ /* 0x000fe20008400000 */
[----:B------:R-:W-:Y:S02]  /*38b0*/  FSEL R8, R8, -INF , P3 ;  /* 0xff80000008087808 */ /* 0x000fe40001800000 */
        /* <DEDUP_REMOVED lines=13> */
[----:B------:R-:W-:Y:S02]  /*3990*/  FSEL R11, R11, -INF , P4 ;  /* 0xff8000000b0b7808 */ /* 0x000fe40002000000 */
[----:B------:R-:W-:Y:S02]  /*39a0*/  FSEL R10, R10, -INF , P5 ;  /* 0xff8000000a0a7808 */ /* 0x000fe40002800000 */
[----:B------:R-:W-:-:S02]  /*39b0*/  ISETP.GE.AND P4, PT, R75, R4, PT ;  /* 0x000000044b00720c */ /* 0x000fc40003f86270 */
[----:B------:R-:W-:Y:S02]  /*39c0*/  ISETP.GE.AND P5, PT, R75, R20, PT ;  /* 0x000000144b00720c */ /* 0x000fe40003fa6270 */
[----:B------:R-:W-:Y:S02]  /*39d0*/  FMNMX3 R4, R83, R5, R6, !PT ;  /* 0x0000000553047276 */ /* 0x000fe40007800006 */
[----:B------:R-:W-:Y:S01]  /*39e0*/  LOP3.LUT R20, R2, 0xc, RZ, 0xfc, !PT ;  /* 0x0000000c02147812 */ /* 0x000fe200078efcff */
[----:B------:R-:W-:Y:S01]  /*39f0*/  FMUL R13, R13, UR4 ;  /* 0x000000040d0d7c20 */ /* 0x000fe20008400000 */
[----:B------:R-:W-:Y:S02]  /*3a00*/  FSEL R12, R12, -INF , P3 ;  /* 0xff8000000c0c7808 */ /* 0x000fe40001800000 */
[----:B------:R-:W-:Y:S02]  /*3a10*/  FMNMX3 R4, R4, R7, R8, !PT ;  /* 0x0000000704047276 */ /* 0x000fe40007800008 */
[----:B------:R-:W-:Y:S01]  /*3a20*/  ISETP.GE.AND P3, PT, R75, R20, PT ;  /* 0x000000144b00720c */ /* 0x000fe20003f66270 */
[----:B------:R-:W-:Y:S01]  /*3a30*/  FMUL R14, R14, UR4 ;  /* 0x000000040e0e7c20 */ /* 0x000fe20008400000 */
[----:B------:R-:W-:-:S02]  /*3a40*/  LOP3.LUT R20, R2, 0xd, RZ, 0xfc, !PT ;  /* 0x0000000d02147812 */ /* 0x000fc400078efcff */
[----:B------:R-:W-:Y:S02]  /*3a50*/  FMNMX3 R4, R4, R9, R10, !PT ;  /* 0x0000000904047276 */ /* 0x000fe4000780000a */
[----:B------:R-:W-:Y:S01]  /*3a60*/  FSEL R13, R13, -INF , P2 ;  /* 0xff8000000d0d7808 */ /* 0x000fe20001000000 */
[----:B------:R-:W-:Y:S01]  /*3a70*/  FMUL R15, R15, UR4 ;  /* 0x000000040f0f7c20 */ /* 0x000fe20008400000 */
[----:B------:R-:W-:Y:S01]  /*3a80*/  ISETP.GE.AND P2, PT, R75, R20, PT ;  /* 0x000000144b00720c */ /* 0x000fe20003f46270 */
[----:B------:R-:W-:Y:S01]  /*3a90*/  FMUL R16, R16, UR4 ;  /* 0x0000000410107c20 */ /* 0x000fe20008400000 */
[----:B------:R-:W-:Y:S02]  /*3aa0*/  LOP3.LUT R20, R2, 0xe, RZ, 0xfc, !PT ;  /* 0x0000000e02147812 */ /* 0x000fe400078efcff */
[----:B------:R-:W-:Y:S02]  /*3ab0*/  FSEL R14, R14, -INF , P5 ;  /* 0xff8000000e0e7808 */ /* 0x000fe40002800000 */
[----:B------:R-:W-:Y:S01]  /*3ac0*/  FMNMX3 R4, R4, R11, R12, !PT ;  /* 0x0000000b04047276 */ /* 0x000fe2000780000c */
[----:B------:R-:W-:Y:S01]  /*3ad0*/  FMUL R17, R17, UR4 ;  /* 0x0000000411117c20 */ /* 0x000fe20008400000 */
[----:B------:R-:W-:Y:S01]  /*3ae0*/  ISETP.GE.AND P5, PT, R75, R20, PT ;  /* 0x000000144b00720c */ /* 0x000fe20003fa6270 */
[----:B------:R-:W-:Y:S01]  /*3af0*/  FMUL R18, R18, UR4 ;  /* 0x0000000412127c20 */ /* 0x000fe20008400000 */
[----:B------:R-:W-:-:S02]  /*3b00*/  LOP3.LUT R20, R2, 0xf, RZ, 0xfc, !PT ;  /* 0x0000000f02147812 */ /* 0x000fc400078efcff */
[----:B------:R-:W-:Y:S02]  /*3b10*/  FSEL R15, R15, -INF , P4 ;  /* 0xff8000000f0f7808 */ /* 0x000fe40002000000 */
[----:B------:R-:W-:Y:S02]  /*3b20*/  FSEL R16, R16, -INF , P3 ;  /* 0xff80000010107808 */ /* 0x000fe40001800000 */
[----:B------:R-:W-:Y:S01]  /*3b30*/  FMNMX3 R4, R4, R13, R14, !PT ;  /* 0x0000000d04047276 */ /* 0x000fe2000780000e */
[----:B------:R-:W-:Y:S01]  /*3b40*/  FMUL R19, R19, UR4 ;  /* 0x0000000413137c20 */ /* 0x000fe20008400000 */
[----:B------:R-:W-:Y:S02]  /*3b50*/  ISETP.GE.AND P4, PT, R75, R20, PT ;  /* 0x000000144b00720c */ /* 0x000fe40003f86270 */
[----:B------:R-:W-:Y:S02]  /*3b60*/  FSEL R17, R17, -INF , P2 ;  /* 0xff80000011117808 */ /* 0x000fe40001000000 */
[----:B------:R-:W-:-:S02]  /*3b70*/  FSEL R18, R18, -INF , P5 ;  /* 0xff80000012127808 */ /* 0x000fc40002800000 */
[----:B------:R-:W-:Y:S02]  /*3b80*/  FMNMX3 R4, R4, R15, R16, !PT ;  /* 0x0000000f04047276 */ /* 0x000fe40007800010 */
[----:B------:R-:W-:Y:S02]  /*3b90*/  FSEL R19, R19, -INF , P4 ;  /* 0xff80000013137808 */ /* 0x000fe40002000000 */
[----:B------:R-:W-:-:S04]  /*3ba0*/  FMNMX3 R4, R4, R17, R18, !PT ;  /* 0x0000001104047276 */ /* 0x000fc80007800012 */
[----:B------:R-:W-:-:S05]  /*3bb0*/  FMNMX R4, R19, R4, !PT ;  /* 0x0000000413047209 */ /* 0x000fca0007800000 */
[----:B------:R-:W1:Y:S02]  /*3bc0*/  SHFL.BFLY PT, R105, R4, 0x10, 0x1f ;  /* 0x0e001f0004697f89 */ /* 0x000e6400000e0000 */
[----:B-1----:R-:W-:-:S05]  /*3bd0*/  FMNMX3 R172, R4, -INF , R105, !PT ;  /* 0xff80000004ac7876 */ /* 0x002fca0007800069 */
[--C-:B------:R-:W-:Y:S01]  /*3be0*/  FADD R5, R5, -R172.reuse ;  /* 0x800000ac05057221 */ /* 0x100fe20000000000 */
[--C-:B------:R-:W-:Y:S01]  /*3bf0*/  FADD R83, R83, -R172.reuse ;  /* 0x800000ac53537221 */ /* 0x100fe20000000000 */
[--C-:B------:R-:W-:Y:S02]  /*3c00*/  FADD R6, R6, -R172.reuse ;  /* 0x800000ac06067221 */ /* 0x100fe40000000000 */
[----:B------:R-:W-:Y:S01]  /*3c10*/  FMUL R5, R5, 1.4426950216293334961 ;  /* 0x3fb8aa3b05057820 */ /* 0x000fe20000400000 */
[----:B------:R-:W-:Y:S01]  /*3c20*/  FMUL R83, R83, 1.4426950216293334961 ;  /* 0x3fb8aa3b53537820 */ /* 0x000fe20000400000 */
[--C-:B------:R-:W-:Y:S01]  /*3c30*/  FADD R7, R7, -R172.reuse ;  /* 0x800000ac07077221 */ /* 0x100fe20000000000 */
[----:B------:R-:W-:Y:S02]  /*3c40*/  FMUL R6, R6, 1.4426950216293334961 ;  /* 0x3fb8aa3b06067820 */ /* 0x000fe40000400000 */
[----:B------:R-:W-:Y:S01]  /*3c50*/  MUFU.EX2 R104, R83 ;  /* 0x0000005300687308 */ /* 0x000fe20000000800 */
[----:B------:R-:W-:Y:S01]  /*3c60*/  FMUL R7, R7, 1.4426950216293334961 ;  /* 0x3fb8aa3b07077820 */ /* 0x000fe20000400000 */
[----:B------:R-:W-:-:S06]  /*3c70*/  FADD R8, R8, -R172 ;  /* 0x800000ac08087221 */ /* 0x000fcc0000000000 */
[----:B------:R-:W1:Y:S01]  /*3c80*/  MUFU.EX2 R5, R5 ;  /* 0x0000000500057308 */ /* 0x000e620000000800 */
[----:B------:R-:W-:Y:S01]  /*3c90*/  FMUL R8, R8, 1.4426950216293334961 ;  /* 0x3fb8aa3b08087820 */ /* 0x000fe20000400000 */
[----:B------:R-:W-:-:S06]  /*3ca0*/  FADD R9, R9, -R172 ;  /* 0x800000ac09097221 */ /* 0x000fcc0000000000 */
[----:B------:R-:W0:Y:S01]  /*3cb0*/  MUFU.EX2 R4, R6 ;  /* 0x0000000600047308 */ /* 0x000e220000000800 */
[----:B------:R-:W-:Y:S01]  /*3cc0*/  FADD R10, R10, -R172 ;  /* 0x800000ac0a0a7221 */ /* 0x000fe20000000000 */
[----:B------:R-:W-:-:S06]  /*3cd0*/  FMUL R9, R9, 1.4426950216293334961 ;  /* 0x3fb8aa3b09097820 */ /* 0x000fcc0000400000 */
[----:B------:R-:W0:Y:S01]  /*3ce0*/  MUFU.EX2 R7, R7 ;  /* 0x0000000700077308 */ /* 0x000e220000000800 */
[----:B------:R-:W-:Y:S01]  /*3cf0*/  FMUL R10, R10, 1.4426950216293334961 ;  /* 0x3fb8aa3b0a0a7820 */ /* 0x000fe20000400000 */
[----:B------:R-:W-:-:S06]  /*3d00*/  FADD R11, R11, -R172 ;  /* 0x800000ac0b0b7221 */ /* 0x000fcc0000000000 */
[----:B------:R-:W0:Y:S01]  /*3d10*/  MUFU.EX2 R105, R8 ;  /* 0x0000000800697308 */ /* 0x000e220000000800 */
[----:B------:R-:W-:Y:S01]  /*3d20*/  FMUL R11, R11, 1.4426950216293334961 ;  /* 0x3fb8aa3b0b0b7820 */ /* 0x000fe20000400000 */
[----:B------:R-:W-:-:S06]  /*3d30*/  FADD R12, R12, -R172 ;  /* 0x800000ac0c0c7221 */ /* 0x000fcc0000000000 */
[----:B------:R1:W3:Y:S01]  /*3d40*/  MUFU.EX2 R20, R9 ;  /* 0x0000000900147308 */ /* 0x0002e20000000800 */
[----:B------:R-:W-:Y:S01]  /*3d50*/  FMUL R12, R12, 1.4426950216293334961 ;  /* 0x3fb8aa3b0c0c7820 */ /* 0x000fe20000400000 */
[----:B------:R-:W-:Y:S01]  /*3d60*/  FADD R13, R13, -R172 ;  /* 0x800000ac0d0d7221 */ /* 0x000fe20000000000 */
[----:B-1----:R-:W-:-:S05]  /*3d70*/  FADD R9, R104, R5 ;  /* 0x0000000568097221 */ /* 0x002fca0000000000 */
[----:B------:R-:W1:Y:S01]  /*3d80*/  MUFU.EX2 R10, R10 ;  /* 0x0000000a000a7308 */ /* 0x000e620000000800 */
[----:B0-----:R-:W-:Y:S01]  /*3d90*/  FADD R6, R4, R9 ;  /* 0x0000000904067221 */ /* 0x001fe20000000000 */
[----:B------:R-:W-:Y:S01]  /*3da0*/  FMUL R13, R13, 1.4426950216293334961 ;  /* 0x3fb8aa3b0d0d7820 */ /* 0x000fe20000400000 */
[----:B------:R-:W-:Y:S02]  /*3db0*/  FADD R14, R14, -R172 ;  /* 0x800000ac0e0e7221 */ /* 0x000fe40000000000 */
[----:B------:R-:W-:-:S03]  /*3dc0*/  FADD R6, R7, R6 ;  /* 0x0000000607067221 */ /* 0x000fc60000000000 */
[----:B------:R-:W0:Y:S01]  /*3dd0*/  MUFU.EX2 R11, R11 ;  /* 0x0000000b000b7308 */ /* 0x000e220000000800 */
[----:B------:R-:W-:Y:S01]  /*3de0*/  FMUL R14, R14, 1.4426950216293334961 ;  /* 0x3fb8aa3b0e0e7820 */ /* 0x000fe20000400000 */
[----:B------:R-:W-:Y:S01]  /*3df0*/  FADD R15, R15, -R172 ;  /* 0x800000ac0f0f7221 */ /* 0x000fe20000000000 */
[----:B------:R-:W-:-:S05]  /*3e00*/  FADD R9, R105, R6 ;  /* 0x0000000669097221 */ /* 0x000fca0000000000 */
[----:B------:R-:W0:Y:S01]  /*3e10*/  MUFU.EX2 R12, R12 ;  /* 0x0000000c000c7308 */ /* 0x000e220000000800 */
[----:B---3--:R-:W-:Y:S01]  /*3e20*/  FADD R9, R20, R9 ;  /* 0x0000000914097221 */ /* 0x008fe20000000000 */
[----:B------:R-:W-:Y:S01]  /*3e30*/  FMUL R15, R15, 1.4426950216293334961 ;  /* 0x3fb8aa3b0f0f7820 */ /* 0x000fe20000400000 */
[----:B------:R-:W-:-:S05]  /*3e40*/  FADD R16, R16, -R172 ;  /* 0x800000ac10107221 */ /* 0x000fca0000000000 */
[----:B------:R-:W3:Y:S01]  /*3e50*/  MUFU.EX2 R13, R13 ;  /* 0x0000000d000d7308 */ /* 0x000ee20000000800 */
[----:B-1----:R-:W-:Y:S01]  /*3e60*/  FADD R6, R10, R9 ;  /* 0x000000090a067221 */ /* 0x002fe20000000000 */
[----:B------:R-:W-:Y:S01]  /*3e70*/  FMUL R16, R16, 1.4426950216293334961 ;  /* 0x3fb8aa3b10107820 */ /* 0x000fe20000400000 */
[----:B------:R-:W-:-:S05]  /*3e80*/  FADD R17, R17, -R172 ;  /* 0x800000ac11117221 */ /* 0x000fca0000000000 */
[----:B------:R-:W1:Y:S01]  /*3e90*/  MUFU.EX2 R14, R14 ;  /* 0x0000000e000e7308 */ /* 0x000e620000000800 */
[----:B0-----:R-:W-:Y:S01]  /*3ea0*/  FADD R9, R11, R6 ;  /* 0x000000060b097221 */ /* 0x001fe20000000000 */
[----:B------:R-:W-:Y:S01]  /*3eb0*/  FMUL R17, R17, 1.4426950216293334961 ;  /* 0x3fb8aa3b11117820 */ /* 0x000fe20000400000 */
[----:B------:R-:W-:-:S05]  /*3ec0*/  FADD R18, R18, -R172 ;  /* 0x800000ac12127221 */ /* 0x000fca0000000000 */
[----:B------:R-:W0:Y:S01]  /*3ed0*/  MUFU.EX2 R15, R15 ;  /* 0x0000000f000f7308 */ /* 0x000e220000000800 */
[----:B------:R-:W-:Y:S01]  /*3ee0*/  FADD R6, R12, R9 ;  /* 0x000000090c067221 */ /* 0x000fe20000000000 */
[----:B------:R-:W-:Y:S01]  /*3ef0*/  FMUL R18, R18, 1.4426950216293334961 ;  /* 0x3fb8aa3b12127820 */ /* 0x000fe20000400000 */
[----:B------:R-:W-:-:S05]  /*3f00*/  FADD R19, R19, -R172 ;  /* 0x800000ac13137221 */ /* 0x000fca0000000000 */
[----:B------:R-:W0:Y:S01]  /*3f10*/  MUFU.EX2 R16, R16 ;  /* 0x0000001000107308 */ /* 0x000e220000000800 */
[----:B---3--:R-:W-:Y:S01]  /*3f20*/  FADD R9, R13, R6 ;  /* 0x000000060d097221 */ /* 0x008fe20000000000 */
[----:B------:R-:W-:-:S06]  /*3f30*/  FMUL R19, R19, 1.4426950216293334961 ;  /* 0x3fb8aa3b13137820 */ /* 0x000fcc0000400000 */
[----:B------:R-:W3:Y:S01]  /*3f40*/  MUFU.EX2 R17, R17 ;  /* 0x0000001100117308 */ /* 0x000ee20000000800 */
[----:B-1----:R-:W-:-:S07]  /*3f50*/  FADD R6, R14, R9 ;  /* 0x000000090e067221 */ /* 0x002fce0000000000 */
[----:B------:R-:W1:Y:S01]  /*3f60*/  MUFU.EX2 R18, R18 ;  /* 0x0000001200127308 */ /* 0x000e620000000800 */
[----:B0-----:R-:W-:-:S07]  /*3f70*/  FADD R9, R15, R6 ;  /* 0x000000060f097221 */ /* 0x001fce0000000000 */
[----:B------:R-:W0:Y:S01]  /*3f80*/  MUFU.EX2 R19, R19 ;  /* 0x0000001300137308 */ /* 0x000e220000000800 */
[----:B------:R-:W-:Y:S01]  /*3f90*/  FADD R6, R16, R9 ;  /* 0x0000000910067221 */ /* 0x000fe20000000000 */
[----:B------:R-:W-:-:S03]  /*3fa0*/  SHF.R.S32.HI R8, RZ, 0x2, R73 ;  /* 0x00000002ff087819 */ /* 0x000fc60000011449 */
[----:B---3--:R-:W-:Y:S01]  /*3fb0*/  FADD R9, R17, R6 ;  /* 0x0000000611097221 */ /* 0x008fe20000000000 */
[----:B------:R-:W-:Y:S02]  /*3fc0*/  F2FP.SATFINITE.E4M3.F32.PACK_AB_MERGE_C R7, R7, R4, RZ ;  /* 0x000000040707723e */ /* 0x000fe400048070ff */
[----:B------:R-:W-:Y:S01]  /*3fd0*/  SGXT R8, R8, 0x1 ;  /* 0x000000010808781a */ /* 0x000fe20000000200 */
[----:B-1----:R-:W-:-:S03]  /*3fe0*/  FADD R4, R18, R9 ;  /* 0x0000000912047221 */ /* 0x002fc60000000000 */
[----:B------:R-:W-:Y:S01]  /*3ff0*/  LOP3.LUT R83, R8, 0x90, RZ, 0xc0, !PT ;  /* 0x0000009008537812 */ /* 0x000fe200078ec0ff */
[----:B------:R-:W-:Y:S01]  /*4000*/  STS.U8 [R68+UR9+0x2000], R21 ;  /* 0x0020001544007988 */ /* 0x000fe20008000009 */
[----:B0-----:R-:W-:Y:S01]  /*4010*/  FADD R173, R19, R4 ;  /* 0x0000000413ad7221 */ /* 0x001fe20000000000 */
[----:B------:R-:W-:Y:S02]  /*4020*/  FADD R4, -R172, -INF ;  /* 0xff800000ac047421 */ /* 0x000fe40000000100 */
[----:B--2---:R-:W-:Y:S01]  /*4030*/  STS.U8 [R68+UR9+0x2100], R25 ;  /* 0x0021001944007988 */ /* 0x004fe20008000009 */
[----:B------:R-:W-:-:S03]  /*4040*/  IMAD.SHL.U32 R8, R73, 0x20, RZ ;  /* 0x0000002049087824 */ /* 0x000fc600078e00ff */
[----:B------:R-:W-:Y:S01]  /*4050*/  STS.U8 [R68+UR9+0x2200], R23 ;  /* 0x0022001744007988 */ /* 0x000fe20008000009 */
[----:B------:R-:W-:-:S03]  /*4060*/  IMAD R22, R0, 0x10, R83 ;  /* 0x0000001000167824 */ /* 0x000fc600078e0253 */
[----:B----4-:R-:W-:Y:S04]  /*4070*/  STS.U8 [R68+UR9+0x2300], R29 ;  /* 0x0023001d44007988 */ /* 0x010fe80008000009 */
[----:B-----5:R-:W-:Y:S04]  /*4080*/  STS.U8 [R68+UR9+0x2400], R27 ;  /* 0x0024001b44007988 */ /* 0x020fe80008000009 */
        /* <DEDUP_REMOVED lines=12> */
[----:B------:R-:W-:-:S02]  /*4150*/  LOP3.LUT R8, R8, 0x160, RZ, 0xc0, !PT ;  /* 0x0000016008087812 */ /* 0x000fc400078ec0ff */
[----:B------:R-:W-:Y:S02]  /*4160*/  LOP3.LUT R83, R22, 0x10, R73, 0x78, !PT ;  /* 0x0000001016537812 */ /* 0x000fe400078e7849 */
[----:B------:R-:W-:Y:S01]  /*4170*/  F2FP.SATFINITE.E4M3.F32.PACK_AB_MERGE_C R10, R11, R10, RZ ;  /* 0x0000000a0b0a723e */ /* 0x000fe200048070ff */
[----:B0-----:R-:W-:Y:S01]  /*4180*/  FMUL R185, R4, 1.4426950216293334961 ;  /* 0x3fb8aa3b04b97820 */ /* 0x001fe20000400000 */
[----:B------:R-:W-:Y:S02]  /*4190*/  F2FP.SATFINITE.E4M3.F32.PACK_AB_MERGE_C R106, R15, R14, RZ ;  /* 0x0000000e0f6a723e */ /* 0x000fe400048070ff */
[----:B------:R-:W-:-:S03]  /*41a0*/  F2FP.SATFINITE.E4M3.F32.PACK_AB_MERGE_C R107, R19, R18, RZ ;  /* 0x00000012136b723e */ /* 0x000fc600048070ff */
[----:B------:R-:W0:Y:S01]  /*41b0*/  MUFU.EX2 R185, R185 ;  /* 0x000000b900b97308 */ /* 0x000e220000000800 */
[----:B------:R-:W-:Y:S02]  /*41c0*/  IADD3 R83, PT, PT, R83, UR9, R8 ;  /* 0x0000000953537c10 */ /* 0x000fe4000fffe008 */
[----:B------:R-:W-:Y:S02]  /*41d0*/  F2FP.SATFINITE.E4M3.F32.PACK_AB_MERGE_C R105, R20, R105, R10 ;  /* 0x000000691469723e */ /* 0x000fe4000480700a */
[----:B------:R-:W-:Y:S02]  /*41e0*/  F2FP.SATFINITE.E4M3.F32.PACK_AB_MERGE_C R104, R5, R104, R7 ;  /* 0x000000680568723e */ /* 0x000fe40004807007 */
[----:B------:R-:W-:Y:S02]  /*41f0*/  F2FP.SATFINITE.E4M3.F32.PACK_AB_MERGE_C R106, R13, R12, R106 ;  /* 0x0000000c0d6a723e */ /* 0x000fe4000480706a */
[----:B------:R-:W-:Y:S01]  /*4200*/  F2FP.SATFINITE.E4M3.F32.PACK_AB_MERGE_C R107, R17, R16, R107 ;  /* 0x00000010116b723e */ /* 0x000fe2000480706b */
[----:B------:R-:W-:Y:S04]  /*4210*/  STS.U8 [R82+UR9+0x2080], R53 ;  /* 0x0020803552007988 */ /* 0x000fe80008000009 */
[----:B------:R-:W-:Y:S04]  /*4220*/  STS.U8 [R82+UR9+0x2180], R55 ;  /* 0x0021803752007988 */ /* 0x000fe80008000009 */
[----:B------:R-:W-:Y:S04]  /*4230*/  STS.U8 [R82+UR9+0x2280], R57 ;  /* 0x0022803952007988 */ /* 0x000fe80008000009 */
[----:B------:R-:W-:Y:S04]  /*4240*/  STS.U8 [R82+UR9+0x2380], R59 ;  /* 0x0023803b52007988 */ /* 0x000fe80008000009 */
[----:B------:R-:W-:Y:S04]  /*4250*/  STS.U8 [R82+UR9+0x2480], R61 ;  /* 0x0024803d52007988 */ /* 0x000fe80008000009 */
[----:B------:R-:W-:Y:S04]  /*4260*/  STS.U8 [R82+UR9+0x2580], R63 ;  /* 0x0025803f52007988 */ /* 0x000fe80008000009 */
[----:B------:R-:W-:Y:S04]  /*4270*/  STS.U8 [R82+UR9+0x2680], R65 ;  /* 0x0026804152007988 */ /* 0x000fe80008000009 */
        /* <DEDUP_REMOVED lines=8> */
[----:B------:R2:W-:Y:S01]  /*4300*/  STS.128 [R83+0x5000], R104 ;  /* 0x0050006853007388 */ /* 0x0005e20000000c00 */
[----:B-1----:R-:W1:Y:S01]  /*4310*/  LDTM.16dp32bit_t0_t15.x64 R4, tmem[UR11] ;  /* 0x0000000b000479ee */ /* 0x002e620008b00000 */
[----:B------:R-:W3:Y:S02]  /*4320*/  LDTM.16dp32bit_t16_t31.x64 R4, tmem[UR11+0x40] ;  /* 0x0000400b000479ee */ /* 0x000ee40008b20000 */
[----:B------:R2:W4:Y:S01]  /*4330*/  SHFL.BFLY PT, R184, R173, 0x10, 0x1f ;  /* 0x0e001f00adb87f89 */ /* 0x00052200000e0000 */
[----:B------:R-:W-:Y:S01]  /*4340*/  NOP ;  /* 0x0000000000007918 */ /* 0x000fe20000000000 */
[----:B0-----:R-:W-:Y:S05]  /*4350*/  @!P0 BRA `(.L_x_9) ;  /* 0x0000000400088947 */ /* 0x001fea0003800000 */
[C---:B-1-3--:R-:W-:Y:S01]  /*4360*/  FMUL R4, R185.reuse, R4 ;  /* 0x00000004b9047220 */ /* 0x04afe20000400000 */
[C---:B------:R-:W-:Y:S01]  /*4370*/  FMUL R5, R185.reuse, R5 ;  /* 0x00000005b9057220 */ /* 0x040fe20000400000 */
        /* <DEDUP_REMOVED lines=61> */
[----:B------:R-:W-:-:S04]  /*4750*/  FMUL R67, R185, R67 ;  /* 0x00000043b9437220 */ /* 0x000fc80000400000 */
[----:B------:R0:W-:Y:S01]  /*4760*/  STTM.16dp32bit_t0_t15.x64 tmem[UR11], R4 ;  /* 0x00000004000079ed */ /* 0x0001e20008b0000b */
[----:B------:R0:W-:Y:S02]  /*4770*/  STTM.16dp32bit_t16_t31.x64 tmem[UR11+0x40], R4 ;  /* 0x00004004000079ed */ /* 0x0001e40008b2000b */
.L_x_9:
[----:B---3--:R-:W3:Y:S02]  /*4780*/  FENCE.VIEW.ASYNC.T ;  /* 0x00000000000073c6 */ /* 0x008ee40000000200 */
[----:B---3--:R-:W-:Y:S01]  /*4790*/  BAR.SYNC.DEFER_BLOCKING 0x0 ;  /* 0x0000000000007b1d */ /* 0x008fe20000010000 */
[----:B----4-:R-:W-:Y:S01]  /*47a0*/  FADD R184, R173, R184 ;  /* 0x000000b8adb87221 */ /* 0x010fe20000000000 */
[----:B------:R-:W-:Y:S01]  /*47b0*/  UIADD3 UR18, UPT, UPT, UR9, 0x5800, URZ ;  /* 0x0000580009127890 */ /* 0x000fe2000fffe0ff */
[----:B--2---:R-:W-:Y:S02]  /*47c0*/  FSEL R104, R172, -INF , P0 ;  /* 0xff800000ac687808 */ /* 0x004fe40000000000 */
[----:B------:R-:W-:Y:S01]  /*47d0*/  FADD R184, R185, R184 ;  /* 0x000000b8b9b87221 */ /* 0x000fe20000000000 */
[----:B------:R-:W-:-:S04]  /*47e0*/  UMOV UR19, 0xc0004010 ;  /* 0xc000401000137882 */ /* 0x000fc80000000000 */
[----:B------:R-:W-:Y:S01]  /*47f0*/  FSEL R172, R184, 1, P0 ;  /* 0x3f800000b8ac7808 */ /* 0x000fe20000000000 */
[----:B------:R2:W-:Y:S06]  /*4800*/  MEMBAR.ALL.CTA ;  /* 0x0000000000007992 */ /* 0x0005ec0000008000 */
[----:B--2---:R-:W2:Y:S02]  /*4810*/  FENCE.VIEW.ASYNC.S ;  /* 0x00000000000073c6 */ /* 0x004ea40000000000 */
[----:B--2---:R-:W-:Y:S06]  /*4820*/  BAR.SYNC.DEFER_BLOCKING 0x0 ;  /* 0x0000000000007b1d */ /* 0x004fec0000010000 */
[----:B------:R-:W-:Y:S05]  /*4830*/  @!P1 BRA `(.L_x_10) ;  /* 0x0000000000589947 */ /* 0x000fea0003800000 */
[----:B------:R-:W-:Y:S01]  /*4840*/  UIADD3 UR4, UPT, UPT, UR9, 0x5000, URZ ;  /* 0x0000500009047890 */ /* 0x000fe2000fffe0ff */
[----:B------:R-:W-:Y:S01]  /*4850*/  BSSY.RECONVERGENT B0, `(.L_x_11) ;  /* 0x0000013000007945 */ /* 0x000fe20003800200 */
[----:B------:R-:W-:Y:S02]  /*4860*/  UIADD3 UR5, UPT, UPT, UR9, 0x2000, URZ ;  /* 0x0000200009057890 */ /* 0x000fe4000fffe0ff */
[----:B------:R-:W-:Y:S02]  /*4870*/  USHF.R.U32.HI UR4, URZ, 0x4, UR4 ;  /* 0x00000004ff047899 */ /* 0x000fe40008011604 */
[----:B------:R-:W-:Y:S01]  /*4880*/  USHF.R.U32.HI UR5, URZ, 0x4, UR5 ;  /* 0x00000004ff057899 */ /* 0x000fe20008011605 */
[----:B------:R-:W-:Y:S01]  /*4890*/  ELECT P0, URZ, PT ;  /* 0x0000000000ff782f */ /* 0x000fe20003800000 */
[----:B------:R-:W-:Y:S02]  /*48a0*/  USGXT.U32 UR24, UR4, 0xe ;  /* 0x0000000e0418789a */ /* 0x000fe40008000000 */
[----:B------:R-:W-:Y:S01]  /*48b0*/  USGXT.U32 UR6, UR5, 0xe ;  /* 0x0000000e0506789a */ /* 0x000fe20008000000 */
[----:B------:R-:W-:Y:S01]  /*48c0*/  UMOV UR12, 0x0 ;  /* 0x00000000000c7882 */ /* 0x000fe20000000000 */
[----:B------:R-:W-:Y:S01]  /*48d0*/  UMOV UR13, 0x4200010 ;  /* 0x04200010000d7882 */ /* 0x000fe20000000000 */
[----:B------:R-:W-:-:S02]  /*48e0*/  UMOV UR5, UR19 ;  /* 0x0000001300057c82 */ /* 0x000fc40008000000 */
[----:B------:R-:W-:Y:S01]  /*48f0*/  UMOV UR4, UR24 ;  /* 0x0000001800047c82 */ /* 0x000fe20008000000 */
[----:B------:R-:W-:-:S03]  /*4900*/  UMOV UR7, 0xc0004010 ;  /* 0xc000401000077882 */ /* 0x000fc60000000000 */
[----:B------:R2:W-:Y:S01]  /*4910*/  UTCQMMA gdesc[UR4], gdesc[UR6], tmem[UR37], tmem[UR12], idesc[UR13], UPT ;  /* 0x00ff0c06040075ea */ /* 0x0005e2000b800325 */
[----:B------:R-:W-:Y:S05]  /*4920*/  @!P0 BRA `(.L_x_12) ;  /* 0x0000000000148947 */ /* 0x000fea0003800000 */
[----:B--2---:R-:W-:Y:S01]  /*4930*/  UMOV UR4, UR18 ;  /* 0x0000001200047c82 */ /* 0x004fe20008000000 */
[----:B------:R-:W-:Y:S02]  /*4940*/  UMOV UR5, URZ ;  /* 0x000000ff00057c82 */ /* 0x000fe40008000000 */
[----:B------:R-:W-:Y:S02]  /*4950*/  UMOV UR4, UR4 ;  /* 0x0000000400047c82 */ /* 0x000fe40008000000 */
[----:B------:R3:W-:Y:S01]  /*4960*/  UTCBAR [UR4], URZ ;  /* 0x000000ff040073e9 */ /* 0x0007e200080000ff */
[----:B------:R-:W-:Y:S02]  /*4970*/  NOP ;  /* 0x0000000000007918 */ /* 0x000fe40000000000 */
.L_x_12:
[----:B--23--:R-:W-:Y:S05]  /*4980*/  BSYNC.RECONVERGENT B0 ;  /* 0x0000000000007941 */ /* 0x00cfea0003800200 */
.L_x_11:
[----:B------:R-:W-:Y:S05]  /*4990*/  BRA `(.L_x_13) ;  /* 0x0000000000147947 */ /* 0x000fea0003800000 */
.L_x_10:
[----:B------:R-:W-:-:S09]  /*49a0*/  UISETP.GE.AND UP0, UPT, UR10, URZ, UPT ;  /* 0x000000ff0a00728c */ /* 0x000fd2000bf06270 */
[----:B------:R-:W-:Y:S05]  /*49b0*/  BRA.U !UP0, `(.L_x_14) ;  /* 0x0000002508dc7547 */ /* 0x000fea000b800000 */
[----:B------:R-:W-:-:S04]  /*49c0*/  UIADD3 UR4, UPT, UPT, UR9, 0x5000, URZ ;  /* 0x0000500009047890 */ /* 0x000fc8000fffe0ff */
[----:B------:R-:W-:-:S04]  /*49d0*/  USHF.R.U32.HI UR4, URZ, 0x4, UR4 ;  /* 0x00000004ff047899 */ /* 0x000fc80008011604 */
[----:B------:R-:W-:-:S12]  /*49e0*/  USGXT.U32 UR24, UR4, 0xe ;  /* 0x0000000e0418789a */ /* 0x000fd80008000000 */
.L_x_13:
[----:B------:R-:W2:Y:S01]  /*49f0*/  LDCU UR21, c[0x0][0x3d4] ;  /* 0x00007a80ff1577ac */ /* 0x000ea20008000800 */
[----:B01----:R-:W-:Y:S01]  /*4a00*/  IMAD.MOV.U32 R20, RZ, RZ, RZ ;  /* 0x000000ffff147224 */ /* 0x003fe200078e00ff */
[----:B------:R-:W0:Y:S01]  /*4a10*/  LDCU UR23, c[0x0][0x3c4] ;  /* 0x00007880ff1777ac */ /* 0x000e220008000800 */
[----:B------:R-:W-:Y:S02]  /*4a20*/  USHF.R.U32.HI UR20, URZ, 0x4, UR9 ;  /* 0x00000004ff147899 */ /* 0x000fe40008011609 */
[----:B------:R-:W-:Y:S02]  /*4a30*/  USHF.R.U32.HI UR22, URZ, 0x4, UR14 ;  /* 0x00000004ff167899 */ /* 0x000fe4000801160e */
[----:B------:R-:W-:Y:S02]  /*4a40*/  USGXT.U32 UR20, UR20, 0xe ;  /* 0x0000000e1414789a */ /* 0x000fe40008000000 */
[----:B------:R-:W-:Y:S02]  /*4a50*/  USGXT.U32 UR22, UR22, 0xe ;  /* 0x0000000e1616789a */ /* 0x000fe40008000000 */
[----:B------:R-:W-:-:S02]  /*4a60*/  UIADD3 UR14, UP4, UPT, UR20, 0x80, URZ ;  /* 0x00000080140e7890 */ /* 0x000fc4000ff9e0ff */
[----:B------:R-:W-:Y:S02]  /*4a70*/  UIADD3 UR12, UP0, UPT, UR22, 0x2, URZ ;  /* 0x00000002160c7890 */ /* 0x000fe4000ff1e0ff */
[----:B------:R-:W-:Y:S01]  /*4a80*/  UIADD3 UR6, UPT, UPT, UR9, 0x4000, URZ ;  /* 0x0000400009067890 */ /* 0x000fe2000fffe0ff */
[----:B------:R-:W-:Y:S01]  /*4a90*/  UMOV UR5, URZ ;  /* 0x000000ff00057c82 */ /* 0x000fe20008000000 */
[----:B------:R-:W-:Y:S01]  /*4aa0*/  UMOV UR4, URZ ;  /* 0x000000ff00047c82 */ /* 0x000fe20008000000 */
[----:B--2---:R-:W-:Y:S02]  /*4ab0*/  USHF.L.U32 UR21, UR21, 0x5, URZ ;  /* 0x0000000515157899 */ /* 0x004fe400080006ff */
[----:B0-----:R-:W-:Y:S02]  /*4ac0*/  USHF.L.U32 UR23, UR23, 0x5, URZ ;  /* 0x0000000517177899 */ /* 0x001fe400080006ff */
[----:B------:R-:W-:Y:S02]  /*4ad0*/  UISETP.NE.U32.AND UP3, UPT, UR15, URZ, UPT ;  /* 0x000000ff0f00728c */ /* 0x000fe4000bf65070 */
[----:B------:R-:W-:-:S02]  /*4ae0*/  UIADD3.X UR15, UPT, UPT, UR5, -0x7fffbfe0, URZ, UP4, !UPT ;  /* 0x80004020050f7890 */ /* 0x000fc4000a7fe4ff */
[----:B------:R-:W-:Y:S02]  /*4af0*/  UIADD3.X UR13, UPT, UPT, UR4, 0x40004040, URZ, UP0, !UPT ;  /* 0x40004040040d7890 */ /* 0x000fe400087fe4ff */
[----:B------:R-:W-:Y:S02]  /*4b00*/  USHF.R.U32.HI UR6, URZ, 0x4, UR6 ;  /* 0x00000004ff067899 */ /* 0x000fe40008011606 */
[----:B------:R-:W-:Y:S02]  /*4b10*/  UIADD3 UR40, UP0, UPT, UR14, 0x80, URZ ;  /* 0x000000800e287890 */ /* 0x000fe4000ff1e0ff */
[----:B------:R-:W-:Y:S01]  /*4b20*/  UIADD3 UR42, UP4, UPT, UR14, 0x100, URZ ;  /* 0x000001000e2a7890 */ /* 0x000fe2000ff9e0ff */
[----:B------:R-:W-:Y:S01]  /*4b30*/  UMOV UR36, UR18 ;  /* 0x0000001200247c82 */ /* 0x000fe20008000000 */
[----:B------:R-:W-:Y:S01]  /*4b40*/  UMOV UR17, 0x1 ;  /* 0x0000000100117882 */ /* 0x000fe20000000000 */
[----:B------:R-:W0:Y:S01]  /*4b50*/  LDCU UR39, c[0x0][0x3a8] ;  /* 0x00007500ff2777ac */ /* 0x000e220008000800 */
[----:B------:R-:W-:-:S02]  /*4b60*/  USGXT.U32 UR5, UR6, 0xe ;  /* 0x0000000e0605789a */ /* 0x000fc40008000000 */
[----:B------:R-:W-:Y:S02]  /*4b70*/  UIADD3.X UR41, UPT, UPT, UR15, URZ, URZ, UP0, !UPT ;  /* 0x000000ff0f297290 */ /* 0x000fe400087fe4ff */
[----:B------:R-:W-:Y:S02]  /*4b80*/  UIADD3.X UR43, UPT, UPT, UR15, URZ, URZ, UP4, !UPT ;  /* 0x000000ff0f2b7290 */ /* 0x000fe4000a7fe4ff */
[----:B------:R-:W-:Y:S02]  /*4b90*/  UIADD3.64 UR44, UPT, UPT, UR12, 0x2, URZ ;  /* 0x000000020c2c7897 */ /* 0x000fe4000fffe0ff */
[----:B------:R-:W-:Y:S01]  /*4ba0*/  UIADD3.64 UR46, UPT, UPT, UR12, 0x4, URZ ;  /* 0x000000040c2e7897 */ /* 0x000fe2000fffe0ff */
[----:B------:R-:W-:Y:S01]  /*4bb0*/  UMOV UR48, 0xffffffe0 ;  /* 0xffffffe000307882 */ /* 0x000fe20000000000 */
[----:B------:R-:W-:Y:S01]  /*4bc0*/  UMOV UR49, 0xffffffff ;  /* 0xffffffff00317882 */ /* 0x000fe20000000000 */
[----:B------:R-:W-:Y:S01]  /*4bd0*/  UMOV UR34, UR23 ;  /* 0x0000001700227c82 */ /* 0x000fe20008000000 */
[----:B------:R-:W-:Y:S01]  /*4be0*/  UMOV UR35, UR21 ;  /* 0x0000001500237c82 */ /* 0x000fe20008000000 */
[----:B------:R-:W-:-:S07]  /*4bf0*/  UMOV UR18, UR24 ;  /* 0x0000001800127c82 */ /* 0x000fce0008000000 */
.L_x_19:
[----:B------:R-:W-:Y:S02]  /*4c00*/  USHF.R.S32.HI UR6, URZ, 0x1f, UR34 ;  /* 0x0000001fff067899 */ /* 0x000fe40008011422 */
[----:B------:R-:W-:Y:S02]  /*4c10*/  IADD3 R4, P0, PT, R222, UR34, RZ ;  /* 0x00000022de047c10 */ /* 0x000fe4000ff1e0ff */
[----:B------:R-:W-:Y:S02]  /*4c20*/  IADD3 R8, P1, PT, R206, UR34, RZ ;  /* 0x00000022ce087c10 */ /* 0x000fe4000ff3e0ff */
[----:B------:R-:W-:Y:S02]  /*4c30*/  IADD3.X R5, PT, PT, R223, UR6, RZ, P0, !PT ;  /* 0x00000006df057c10 */ /* 0x000fe400087fe4ff */
[----:B------:R-:W-:Y:S02]  /*4c40*/  IADD3 R12, P0, PT, R190, UR34, RZ ;  /* 0x00000022be0c7c10 */ /* 0x000fe4000ff1e0ff */
[----:B------:R-:W-:Y:S01]  /*4c50*/  IADD3.X R9, PT, PT, R207, UR6, RZ, P1, !PT ;  /* 0x00000006cf097c10 */ /* 0x000fe20008ffe4ff */
[----:B------:R1:W2:Y:S01]  /*4c60*/  LDG.E.U8 R21, desc[UR32][R4.64] ;  /* 0x0000002004157981 */ /* 0x0002a2000c1e1100 */
[----:B------:R-:W-:-:S02]  /*4c70*/  IADD3.X R13, PT, PT, R191, UR6, RZ, P0, !PT ;  /* 0x00000006bf0d7c10 */ /* 0x000fc400087fe4ff */
[----:B------:R-:W-:Y:S01]  /*4c80*/  IADD3 R16, P1, PT, R166, UR34, RZ ;  /* 0x00000022a6107c10 */ /* 0x000fe2000ff3e0ff */
[----:B------:R3:W4:Y:S01]  /*4c90*/  LDG.E.U8 R29, desc[UR32][R8.64] ;  /* 0x00000020081d7981 */ /* 0x000722000c1e1100 */
[----:B------:R-:W-:Y:S02]  /*4ca0*/  IADD3 R6, P0, PT, R220, UR34, RZ ;  /* 0x00000022dc067c10 */ /* 0x000fe4000ff1e0ff */
[----:B------:R-:W-:Y:S01]  /*4cb0*/  IADD3.X R17, PT, PT, R167, UR6, RZ, P1, !PT ;  /* 0x00000006a7117c10 */ /* 0x000fe20008ffe4ff */
[----:B------:R5:W4:Y:S01]  /*4cc0*/  LDG.E.U8 R37, desc[UR32][R12.64] ;  /* 0x000000200c257981 */ /* 0x000b22000c1e1100 */
[----:B------:R-:W-:Y:S02]  /*4cd0*/  IADD3.X R7, PT, PT, R221, UR6, RZ, P0, !PT ;  /* 0x00000006dd077c10 */ /* 0x000fe400087fe4ff */
[----:B------:R-:W-:Y:S01]  /*4ce0*/  IADD3 R10, P1, PT, R204, UR34, RZ ;  /* 0x00000022cc0a7c10 */ /* 0x000fe2000ff3e0ff */
[----:B------:R0:W4:Y:S01]  /*4cf0*/  LDG.E.U8 R45, desc[UR32][R16.64] ;  /* 0x00000020102d7981 */ /* 0x000122000c1e1100 */
[----:B------:R-:W-:-:S02]  /*4d00*/  IADD3 R14, P0, PT, R182, UR34, RZ ;  /* 0x00000022b60e7c10 */ /* 0x000fc4000ff1e0ff */
[----:B------:R-:W-:Y:S01]  /*4d10*/  IADD3.X R11, PT, PT, R205, UR6, RZ, P1, !PT ;  /* 0x00000006cd0b7c10 */ /* 0x000fe20008ffe4ff */
[----:B------:R0:W4:Y:S01]  /*4d20*/  LDG.E.U8 R23, desc[UR32][R6.64] ;  /* 0x0000002006177981 */ /* 0x000122000c1e1100 */
[----:B------:R-:W-:Y:S02]  /*4d30*/  IADD3.X R15, PT, PT, R183, UR6, RZ, P0, !PT ;  /* 0x00000006b70f7c10 */ /* 0x000fe400087fe4ff */
[----:B------:R-:W-:Y:S01]  /*4d40*/  IADD3 R18, P1, PT, R164, UR34, RZ ;  /* 0x00000022a4127c10 */ /* 0x000fe2000ff3e0ff */
[----:B------:R0:W4:Y:S01]  /*4d50*/  LDG.E.U8 R31, desc[UR32][R10.64] ;  /* 0x000000200a1f7981 */ /* 0x000122000c1e1100 */
[----:B-1----:R-:W-:Y:S02]  /*4d60*/  IADD3 R4, P0, PT, R218, UR34, RZ ;  /* 0x00000022da047c10 */ /* 0x002fe4000ff1e0ff */
[----:B------:R-:W-:Y:S01]  /*4d70*/  IADD3.X R19, PT, PT, R165, UR6, RZ, P1, !PT ;  /* 0x00000006a5137c10 */ /* 0x000fe20008ffe4ff */
[----:B------:R1:W4:Y:S01]  /*4d80*/  LDG.E.U8 R39, desc[UR32][R14.64] ;  /* 0x000000200e277981 */ /* 0x000322000c1e1100 */
[----:B------:R-:W-:-:S02]  /*4d90*/  IADD3.X R5, PT, PT, R219, UR6, RZ, P0, !PT ;  /* 0x00000006db057c10 */ /* 0x000fc400087fe4ff */
[----:B---3--:R-:W-:Y:S01]  /*4da0*/  IADD3 R8, P1, PT, R202, UR34, RZ ;  /* 0x00000022ca087c10 */ /* 0x008fe2000ff3e0ff */
[----:B------:R3:W4:Y:S01]  /*4db0*/  LDG.E.U8 R47, desc[UR32][R18.64] ;  /* 0x00000020122f7981 */ /* 0x000722000c1e1100 */
[----:B-----5:R-:W-:Y:S02]  /*4dc0*/  IADD3 R12, P0, PT, R180, UR34, RZ ;  /* 0x00000022b40c7c10 */ /* 0x020fe4000ff1e0ff */
[----:B------:R-:W-:Y:S01]  /*4dd0*/  IADD3.X R9, PT, PT, R203, UR6, RZ, P1, !PT ;  /* 0x00000006cb097c10 */ /* 0x000fe20008ffe4ff */
[----:B------:R5:W4:Y:S01]  /*4de0*/  LDG.E.U8 R22, desc[UR32][R4.64] ;  /* 0x0000002004167981 */ /* 0x000b22000c1e1100 */
[----:B------:R-:W-:Y:S02]  /*4df0*/  IADD3.X R13, PT, PT, R181, UR6, RZ, P0, !PT ;  /* 0x00000006b50d7c10 */ /* 0x000fe400087fe4ff */
[----:B0-----:R-:W-:Y:S01]  /*4e00*/  IADD3 R16, P1, PT, R162, UR34, RZ ;  /* 0x00000022a2107c10 */ /* 0x001fe2000ff3e0ff */
        /* <DEDUP_REMOVED lines=41> */
[----:B------:R-:W-:Y:S02]  /*50a0*/  IADD3 R8, P1, PT, R194, UR34, RZ ;  /* 0x00000022c2087c10 */ /* 0x000fe4000ff3e0ff */
[----:B-1----:R-:W-:Y:S01]  /*50b0*/  IADD3 R12, P0, PT, R170, UR34, RZ ;  /* 0x00000022aa0c7c10 */ /* 0x002fe2000ff1e0ff */
[----:B------:R1:W4:Y:S01]  /*50c0*/  LDG.E.U8 R26, desc[UR32][R4.64] ;  /* 0x00000020041a7981 */ /* 0x000322000c1e1100 */
[----:B------:R-:W-:Y:S02]  /*50d0*/  IADD3.X R9, PT, PT, R195, UR6, RZ, P1, !PT ;  /* 0x00000006c3097c10 */ /* 0x000fe40008ffe4ff */
[----:B------:R-:W-:Y:S01]  /*50e0*/  IADD3.X R13, PT, PT, R171, UR6, RZ, P0, !PT ;  /* 0x00000006ab0d7c10 */ /* 0x000fe200087fe4ff */
[----:B------:R-:W4:Y:S01]  /*50f0*/  LDG.E.U8 R19, desc[UR32][R18.64] ;  /* 0x0000002012137981 */ /* 0x000f22000c1e1100 */
[----:B---3--:R-:W-:-:S02]  /*5100*/  IADD3 R16, P1, PT, R154, UR34, RZ ;  /* 0x000000229a107c10 */ /* 0x008fc4000ff3e0ff */
[----:B-----5:R-:W-:Y:S01]  /*5110*/  IADD3 R6, P0, PT, R208, UR34, RZ ;  /* 0x00000022d0067c10 */ /* 0x020fe2000ff1e0ff */
[----:B------:R-:W3:Y:S01]  /*5120*/  LDG.E.U8 R8, desc[UR32][R8.64] ;  /* 0x0000002008087981 */ /* 0x000ee2000c1e1100 */
[----:B------:R-:W-:Y:S02]  /*5130*/  IADD3.X R17, PT, PT, R155, UR6, RZ, P1, !PT ;  /* 0x000000069b117c10 */ /* 0x000fe40008ffe4ff */
[----:B------:R-:W-:Y:S01]  /*5140*/  IADD3.X R7, PT, PT, R209, UR6, RZ, P0, !PT ;  /* 0x00000006d1077c10 */ /* 0x000fe200087fe4ff */
[----:B------:R-:W5:Y:S01]  /*5150*/  LDG.E.U8 R12, desc[UR32][R12.64] ;  /* 0x000000200c0c7981 */ /* 0x000f62000c1e1100 */
[----:B0-----:R-:W-:Y:S02]  /*5160*/  IADD3 R10, P1, PT, R192, UR34, RZ ;  /* 0x00000022c00a7c10 */ /* 0x001fe4000ff3e0ff */
[----:B------:R-:W-:Y:S01]  /*5170*/  IADD3 R14, P2, PT, R168, UR34, RZ ;  /* 0x00000022a80e7c10 */ /* 0x000fe2000ff5e0ff */
[----:B------:R-:W5:Y:S01]  /*5180*/  LDG.E.U8 R16, desc[UR32][R16.64] ;  /* 0x0000002010107981 */ /* 0x000f62000c1e1100 */
[----:B-1----:R-:W-:-:S02]  /*5190*/  IADD3 R4, P0, PT, R152, UR34, RZ ;  /* 0x0000002298047c10 */ /* 0x002fc4000ff1e0ff */
[----:B------:R-:W-:Y:S01]  /*51a0*/  IADD3.X R11, PT, PT, R193, UR6, RZ, P1, !PT ;  /* 0x00000006c10b7c10 */ /* 0x000fe20008ffe4ff */
[----:B------:R-:W5:Y:S01]  /*51b0*/  LDG.E.U8 R7, desc[UR32][R6.64] ;  /* 0x0000002006077981 */ /* 0x000f62000c1e1100 */
[----:B------:R-:W-:Y:S02]  /*51c0*/  IADD3.X R15, PT, PT, R169, UR6, RZ, P2, !PT ;  /* 0x00000006a90f7c10 */ /* 0x000fe400097fe4ff */
[----:B------:R-:W-:Y:S02]  /*51d0*/  IADD3.X R5, PT, PT, R153, UR6, RZ, P0, !PT ;  /* 0x0000000699057c10 */ /* 0x000fe400087fe4ff */
[----:B------:R-:W5:Y:S04]  /*51e0*/  LDG.E.U8 R11, desc[UR32][R10.64] ;  /* 0x000000200a0b7981 */ /* 0x000f68000c1e1100 */
[----:B------:R-:W5:Y:S04]  /*51f0*/  LDG.E.U8 R15, desc[UR32][R14.64] ;  /* 0x000000200e0f7981 */ /* 0x000f68000c1e1100 */
[----:B------:R-:W5:Y:S01]  /*5200*/  LDG.E.U8 R5, desc[UR32][R4.64] ;  /* 0x0000002004057981 */ /* 0x000f62000c1e1100 */
[----:B------:R-:W-:-:S02]  /*5210*/  UMOV UR6, 0x1 ;  /* 0x0000000100067882 */ /* 0x000fc40000000000 */
[----:B------:R-:W-:-:S04]  /*5220*/  @!UP2 UIADD3 UR6, UPT, UPT, -UR6, 0x100000, URZ ;  /* 0x001000000606a890 */ /* 0x000fc8000fffe1ff */
[----:B------:R-:W-:Y:S02]  /*5230*/  @!UP2 USHF.L.U32 UR7, UR6, 0xb, URZ ;  /* 0x0000000b0607a899 */ /* 0x000fe400080006ff */
[----:B------:R-:W-:Y:S01]  /*5240*/  @!UP2 USHF.L.U32 UR6, UR6, 0x1, URZ ;  /* 0x000000010606a899 */ /* 0x000fe200080006ff */
[----:B------:R-:W-:Y:S01]  /*5250*/  VOTEU.ALL UP0, P6 ;  /* 0x0000000000ff7886 */ /* 0x000fe20003000000 */
[----:B--2---:R0:W-:Y:S04]  /*5260*/  STS.U8 [R68+UR9+0x3000], R21 ;  /* 0x0030001544007988 */ /* 0x0041e80008000009 */
[----:B----4-:R0:W-:Y:S04]  /*5270*/  STS.U8 [R68+UR9+0x3400], R29 ;  /* 0x0034001d44007988 */ /* 0x0101e80008000009 */
        /* <DEDUP_REMOVED lines=23> */
[----:B---3--:R0:W-:Y:S04]  /*53f0*/  STS.U8 [R77+UR9+0x3700], R8 ;  /* 0x003700084d007988 */ /* 0x0081e80008000009 */
[----:B-----5:R0:W-:Y:S04]  /*5400*/  STS.U8 [R77+UR9+0x3b00], R12 ;  /* 0x003b000c4d007988 */ /* 0x0201e80008000009 */
[----:B------:R0:W-:Y:S04]  /*5410*/  STS.U8 [R77+UR9+0x3f00], R16 ;  /* 0x003f00104d007988 */ /* 0x0001e80008000009 */
[----:B------:R0:W-:Y:S04]  /*5420*/  STS.U8 [R76+UR9+0x3380], R7 ;  /* 0x003380074c007988 */ /* 0x0001e80008000009 */
[----:B------:R0:W-:Y:S04]  /*5430*/  STS.U8 [R76+UR9+0x3780], R11 ;  /* 0x0037800b4c007988 */ /* 0x0001e80008000009 */
[----:B------:R0:W-:Y:S04]  /*5440*/  STS.U8 [R76+UR9+0x3b80], R15 ;  /* 0x003b800f4c007988 */ /* 0x0001e80008000009 */
[----:B------:R0:W-:Y:S01]  /*5450*/  STS.U8 [R76+UR9+0x3f80], R5 ;  /* 0x003f80054c007988 */ /* 0x0001e20008000009 */
[----:B------:R1:W-:Y:S06]  /*5460*/  MEMBAR.ALL.CTA ;  /* 0x0000000000007992 */ /* 0x0003ec0000008000 */
[----:B-1----:R-:W-:Y:S04]  /*5470*/  FENCE.VIEW.ASYNC.S ;  /* 0x00000000000073c6 */ /* 0x002fe80000000000 */
[----:B------:R-:W1:Y:S02]  /*5480*/  FENCE.VIEW.ASYNC.S ;  /* 0x00000000000073c6 */ /* 0x000e640000000000 */
[----:B-1----:R0:W1:Y:S02]  /*5490*/  @!UP0 SYNCS.EXCH.64 URZ, [UR9+0x5810], UR6 ;  /* 0x0058100609ff85b2 */ /* 0x0020640008000100 */
[----:B-1----:R-:W-:Y:S06]  /*54a0*/  BAR.SYNC.DEFER_BLOCKING 0x0 ;  /* 0x0000000000007b1d */ /* 0x002fec0000010000 */
[----:B0-----:R-:W-:Y:S05]  /*54b0*/  BRA.U UP3, `(.L_x_15) ;  /* 0x0000000103547547 */ /* 0x001fea000b800000 */
[----:B------:R-:W-:Y:S01]  /*54c0*/  UIADD3 UR6, UPT, UPT, UR9, 0x5810, URZ ;  /* 0x0000581009067890 */ /* 0x000fe2000fffe0ff */
[----:B------:R-:W-:Y:S01]  /*54d0*/  UMOV UR26, UR20 ;  /* 0x00000014001a7c82 */ /* 0x000fe20008000000 */
[----:B------:R-:W-:Y:S01]  /*54e0*/  UMOV UR27, 0x80004020 ;  /* 0x80004020001b7882 */ /* 0x000fe20000000000 */
[----:B------:R-:W-:Y:S01]  /*54f0*/  UMOV UR24, UR22 ;  /* 0x0000001600187c82 */ /* 0x000fe20008000000 */
[----:B------:R-:W-:Y:S01]  /*5500*/  UMOV UR25, 0x40004040 ;  /* 0x4000404000197882 */ /* 0x000fe20000000000 */
[----:B------:R-:W-:Y:S01]  /*5510*/  UMOV UR28, 0x0 ;  /* 0x00000000001c7882 */ /* 0x000fe20000000000 */
[----:B------:R-:W-:Y:S01]  /*5520*/  UMOV UR29, 0x4088010 ;  /* 0x04088010001d7882 */ /* 0x000fe20000000000 */
[----:B------:R-:W-:Y:S01]  /*5530*/  UMOV UR30, 0x0 ;  /* 0x00000000001e7882 */ /* 0x000fe20000000000 */
[----:B------:R-:W-:Y:S01]  /*5540*/  UMOV UR31, 0x4088010 ;  /* 0x04088010001f7882 */ /* 0x000fe20000000000 */
[----:B------:R-:W-:Y:S01]  /*5550*/  UMOV UR50, 0x0 ;  /* 0x0000000000327882 */ /* 0x000fe20000000000 */
[----:B------:R-:W-:Y:S01]  /*5560*/  UMOV UR51, 0x4088010 ;  /* 0x0408801000337882 */ /* 0x000fe20000000000 */
[----:B------:R0:W-:Y:S01]  /*5570*/  UTCQMMA gdesc[UR26], gdesc[UR24], tmem[UR16], tmem[UR28], idesc[UR29], !UPT ;  /* 0x00ff1c181a0075ea */ /* 0x0001e2000f800310 */
[----:B------:R-:W-:Y:S01]  /*5580*/  UMOV UR7, URZ ;  /* 0x000000ff00077c82 */ /* 0x000fe20008000000 */
        /* <DEDUP_REMOVED lines=8> */
.L_x_15:
[----:B------:R-:W1:Y:S01]  /*5610*/  SYNCS.PHASECHK.TRANS64.TRYWAIT P0, [UR9+0x5810], RZ ;  /* 0x005810ffff0075a7 */ /* 0x000e620008001109 */
[----:B------:R-:W-:Y:S01]  /*5620*/  IADD3 R21, P1, PT, R2, UR48, RZ ;  /* 0x0000003002157c10 */ /* 0x000fe2000ff3e0ff */
[----:B-1----:R-:W-:-:S12]  /*5630*/  @!P0 BRA `(.L_x_16) ;  /* 0x0000004c00bc8947 */ /* 0x002fd80003800000 */
.L_x_24:
[----:B------:R-:W-:Y:S01]  /*5640*/  BAR.SYNC.DEFER_BLOCKING 0x0 ;  /* 0x0000000000007b1d */ /* 0x000fe20000010000 */
[C---:B------:R-:W-:Y:S01]  /*5650*/  IADD3 R28, P3, PT, R21.reuse, 0x43, RZ ;  /* 0x00000043151c7810 */ /* 0x040fe20007f7e0ff */
[----:B------:R-:W-:Y:S01]  /*5660*/  IMAD.X R22, RZ, RZ, UR49, P1 ;  /* 0x00000031ff167e24 */ /* 0x000fe200088e06ff */
[C---:B------:R-:W-:Y:S01]  /*5670*/  IADD3 R26, P2, PT, R21.reuse, 0x42, RZ ;  /* 0x00000042151a7810 */ /* 0x040fe20007f5e0ff */
[----:B0-----:R-:W-:Y:S01]  /*5680*/  UIADD3 UR6, UP0, UPT, UR48, 0x40, URZ ;  /* 0x0000004030067890 */ /* 0x001fe2000ff1e0ff */
[C---:B------:R-:W-:Y:S01]  /*5690*/  IADD3 R24, P0, PT, R21.reuse, 0x40, RZ ;  /* 0x0000004015187810 */ /* 0x040fe20007f1e0ff */
[--C-:B------:R-:W-:Y:S01]  /*56a0*/  IMAD.X R27, RZ, RZ, R22.reuse, P3 ;  /* 0x000000ffff1b7224 */ /* 0x100fe200018e0616 */
[-C--:B------:R-:W-:Y:S01]  /*56b0*/  ISETP.GT.U32.AND P5, PT, R28, R75.reuse, PT ;  /* 0x0000004b1c00720c */ /* 0x080fe20003fa4070 */
[----:B------:R-:W-:Y:S01]  /*56c0*/  LDTM.16dp32bit_t0_t15.x16 R4, tmem[UR11+0x100000] ;  /* 0x1000000b000479ee */ /* 0x000fe20008a00000 */
[----:B------:R-:W0:Y:S01]  /*56d0*/  LDTM.16dp32bit_t16_t31.x16 R4, tmem[UR11+0x100010] ;  /* 0x1000100b000479ee */ /* 0x000e220008a20000 */
[C---:B------:R-:W-:Y:S01]  /*56e0*/  IADD3 R30, P1, PT, R21.reuse, 0x44, RZ ;  /* 0x00000044151e7810 */ /* 0x040fe20007f3e0ff */
[--C-:B------:R-:W-:Y:S01]  /*56f0*/  IMAD.X R23, RZ, RZ, R22.reuse, P0 ;  /* 0x000000ffff177224 */ /* 0x100fe200000e0616 */
[C---:B------:R-:W-:Y:S01]  /*5700*/  IADD3 R28, P3, PT, R21.reuse, 0x46, RZ ;  /* 0x00000046151c7810 */ /* 0x040fe20007f7e0ff */
[--C-:B------:R-:W-:Y:S01]  /*5710*/  IMAD.X R25, RZ, RZ, R22.reuse, P2 ;  /* 0x000000ffff197224 */ /* 0x100fe200010e0616 */
[-C--:B------:R-:W-:Y:S01]  /*5720*/  ISETP.GT.U32.AND P4, PT, R26, R75.reuse, PT ;  /* 0x0000004b1a00720c */ /* 0x080fe20003f84070 */
[--C-:B------:R-:W-:Y:S01]  /*5730*/  IMAD.X R29, RZ, RZ, R22.reuse, P1 ;  /* 0x000000ffff1d7224 */ /* 0x100fe200008e0616 */
[-C--:B------:R-:W-:Y:S01]  /*5740*/  ISETP.GT.U32.AND P0, PT, R30, R75.reuse, PT ;  /* 0x0000004b1e00720c */ /* 0x080fe20003f04070 */
[--C-:B------:R-:W-:Y:S01]  /*5750*/  IMAD.X R32, RZ, RZ, R22.reuse, P3 ;  /* 0x000000ffff207224 */ /* 0x100fe200018e0616 */
[C---:B------:R-:W-:Y:S01]  /*5760*/  IADD3 R26, P2, PT, R21.reuse, 0x45, RZ ;  /* 0x00000045151a7810 */ /* 0x040fe20007f5e0ff */
[----:B------:R-:W-:Y:S01]  /*5770*/  UIADD3.X UR7, UPT, UPT, URZ, UR49, URZ, UP0, !UPT ;  /* 0x00000031ff077290 */ /* 0x000fe200087fe4ff */
[----:B------:R-:W-:Y:S01]  /*5780*/  IADD3 R30, P1, PT, R21, 0x47, RZ ;  /* 0x00000047151e7810 */ /* 0x000fe20007f3e0ff */
[----:B------:R-:W-:Y:S01]  /*5790*/  IMAD.U32 R21, RZ, RZ, UR6 ;  /* 0x00000006ff157e24 */ /* 0x000fe2000f8e00ff */
[CC--:B------:R-:W-:Y:S01]  /*57a0*/  ISETP.GE.U32.AND P3, PT, R24.reuse, R75.reuse, PT ;  /* 0x0000004b1800720c */ /* 0x0c0fe20003f66070 */
[--C-:B------:R-:W-:Y:S01]  /*57b0*/  IMAD.X R31, RZ, RZ, R22.reuse, P2 ;  /* 0x000000ffff1f7224 */ /* 0x100fe200010e0616 */
[-C--:B------:R-:W-:Y:S01]  /*57c0*/  ISETP.GT.U32.AND P2, PT, R24, R75.reuse, PT ;  /* 0x0000004b1800720c */ /* 0x080fe20003f44070 */
[----:B------:R-:W-:Y:S01]  /*57d0*/  IMAD.X R22, RZ, RZ, R22, P1 ;  /* 0x000000ffff167224 */ /* 0x000fe200008e0616 */
[----:B------:R-:W-:Y:S01]  /*57e0*/  ISETP.GE.U32.AND.EX P3, PT, R23, RZ, PT, P3 ;  /* 0x000000ff1700720c */ /* 0x000fe20003f66130 */
[----:B------:R-:W-:Y:S01]  /*57f0*/  IMAD.U32 R20, R20, -0x80000000, RZ ;  /* 0x8000000014147824 */ /* 0x000fe200078e00ff */
[----:B------:R-:W-:Y:S01]  /*5800*/  ISETP.GT.U32.AND.EX P4, PT, R25, RZ, PT, P4 ;  /* 0x000000ff1900720c */ /* 0x000fe20003f84140 */
[----:B------:R-:W1:Y:S01]  /*5810*/  @!P6 SYNCS.CCTL.IV [UR9+0x5810] ;  /* 0x00581000ff00e9b1 */ /* 0x000e620008000009 */
[--C-:B------:R-:W-:Y:S01]  /*5820*/  LOP3.LUT R24, R21, 0xf, R2.reuse, 0xfe, !PT ;  /* 0x0000000f15187812 */ /* 0x100fe200078efe02 */
[----:B------:R-:W-:Y:S01]  /*5830*/  NOP ;  /* 0x0000000000007918 */ /* 0x000fe20000000000 */
[----:B------:R-:W-:Y:S01]  /*5840*/  ISETP.GT.U32.AND.EX P2, PT, R23, RZ, PT, P2 ;  /* 0x000000ff1700720c */ /* 0x000fe20003f44120 */
[----:B0-----:R-:W-:Y:S01]  /*5850*/  FMUL R5, R5, UR39 ;  /* 0x0000002705057c20 */ /* 0x001fe20008400000 */
[----:B------:R-:W-:Y:S01]  /*5860*/  FMUL R6, R6, UR39 ;  /* 0x0000002706067c20 */ /* 0x000fe20008400000 */
[----:B------:R-:W-:Y:S01]  /*5870*/  FMUL R7, R7, UR39 ;  /* 0x0000002707077c20 */ /* 0x000fe20008400000 */
[----:B------:R-:W-:Y:S01]  /*5880*/  ISETP.GT.U32.AND.EX P5, PT, R27, RZ, PT, P5 ;  /* 0x000000ff1b00720c */ /* 0x000fe20003fa4150 */
[----:B------:R-:W-:Y:S01]  /*5890*/  IMAD.U32 R23, RZ, RZ, UR6 ;  /* 0x00000006ff177e24 */ /* 0x000fe2000f8e00ff */
[----:B------:R-:W-:Y:S01]  /*58a0*/  FSEL R5, R5, -INF , !P3 ;  /* 0xff80000005057808 */ /* 0x000fe20005800000 */
[----:B------:R-:W-:Y:S01]  /*58b0*/  FMUL R4, R4, UR39 ;  /* 0x0000002704047c20 */ /* 0x000fe20008400000 */
[-C--:B------:R-:W-:Y:S01]  /*58c0*/  ISETP.GT.U32.AND P3, PT, R30, R75.reuse, PT ;  /* 0x0000004b1e00720c */ /* 0x080fe20003f64070 */
[----:B------:R-:W-:Y:S01]  /*58d0*/  FMUL R8, R8, UR39 ;  /* 0x0000002708087c20 */ /* 0x000fe20008400000 */
[----:B------:R-:W-:Y:S01]  /*58e0*/  FSEL R6, R6, -INF , !P4 ;  /* 0xff80000006067808 */ /* 0x000fe20006000000 */
[----:B------:R-:W-:Y:S01]  /*58f0*/  FMUL R9, R9, UR39 ;  /* 0x0000002709097c20 */ /* 0x000fe20008400000 */
[-C--:B------:R-:W-:Y:S01]  /*5900*/  ISETP.GT.U32.AND P4, PT, R24, R75.reuse, PT ;  /* 0x0000004b1800720c */ /* 0x080fe20003f84070 */
[----:B------:R-:W-:Y:S01]  /*5910*/  FMUL R10, R10, UR39 ;  /* 0x000000270a0a7c20 */ /* 0x000fe20008400000 */
[--C-:B------:R-:W-:Y:S01]  /*5920*/  LOP3.LUT R24, R21, 0xe, R2.reuse, 0xfe, !PT ;  /* 0x0000000e15187812 */ /* 0x100fe200078efe02 */
[----:B------:R-:W-:Y:S01]  /*5930*/  FMUL R11, R11, UR39 ;  /* 0x000000270b0b7c20 */ /* 0x000fe20008400000 */
[-C--:B------:R-:W-:Y:S01]  /*5940*/  ISETP.GT.U32.AND P1, PT, R26, R75.reuse, PT ;  /* 0x0000004b1a00720c */ /* 0x080fe20003f24070 */
[----:B------:R-:W-:Y:S01]  /*5950*/  FMUL R12, R12, UR39 ;  /* 0x000000270c0c7c20 */ /* 0x000fe20008400000 */
[----:B------:R-:W-:Y:S01]  /*5960*/  ISETP.GT.U32.AND.EX P3, PT, R22, RZ, PT, P3 ;  /* 0x000000ff1600720c */ /* 0x000fe20003f64130 */
[----:B------:R-:W-:Y:S01]  /*5970*/  FMUL R13, R13, UR39 ;  /* 0x000000270d0d7c20 */ /* 0x000fe20008400000 */
[----:B------:R-:W-:Y:S01]  /*5980*/  FSEL R22, R7, -INF , !P5 ;  /* 0xff80000007167808 */ /* 0x000fe20006800000 */
[----:B------:R-:W-:Y:S01]  /*5990*/  IMAD.U32 R7, RZ, RZ, UR6 ;  /* 0x00000006ff077e24 */ /* 0x000fe2000f8e00ff */
[----:B------:R-:W-:Y:S01]  /*59a0*/  ISETP.GT.U32.AND.EX P0, PT, R29, RZ, PT, P0 ;  /* 0x000000ff1d00720c */ /* 0x000fe20003f04100 */
[----:B------:R-:W-:Y:S01]  /*59b0*/  FMUL R14, R14, UR39 ;  /* 0x000000270e0e7c20 */ /* 0x000fe20008400000 */
[-C--:B------:R-:W-:Y:S01]  /*59c0*/  ISETP.GT.U32.AND P5, PT, R24, R75.reuse, PT ;  /* 0x0000004b1800720c */ /* 0x080fe20003fa4070 */
[----:B------:R-:W-:Y:S01]  /*59d0*/  FMUL R15, R15, UR39 ;  /* 0x000000270f0f7c20 */ /* 0x000fe20008400000 */
[--C-:B------:R-:W-:Y:S01]  /*59e0*/  LOP3.LUT R24, R23, 0xd, R2.reuse, 0xfe, !PT ;  /* 0x0000000d17187812 */ /* 0x100fe200078efe02 */
[----:B------:R-:W-:Y:S01]  /*59f0*/  FMUL R16, R16, UR39 ;  /* 0x0000002710107c20 */ /* 0x000fe20008400000 */
[----:B------:R-:W-:Y:S01]  /*5a00*/  FSEL R4, R4, -INF , !P2 ;  /* 0xff80000004047808 */ /* 0x000fe20005000000 */
[----:B------:R-:W-:Y:S01]  /*5a10*/  FMUL R17, R17, UR39 ;  /* 0x0000002711117c20 */ /* 0x000fe20008400000 */
[----:B------:R-:W-:Y:S01]  /*5a20*/  ISETP.GT.U32.AND.EX P1, PT, R31, RZ, PT, P1 ;  /* 0x000000ff1f00720c */ /* 0x000fe20003f24110 */
[----:B------:R-:W-:Y:S01]  /*5a30*/  FMUL R18, R18, UR39 ;  /* 0x0000002712127c20 */ /* 0x000fe20008400000 */
[----:B------:R-:W-:Y:S01]  /*5a40*/  ISETP.GT.U32.AND P2, PT, R28, R75, PT ;  /* 0x0000004b1c00720c */ /* 0x000fe20003f44070 */
[----:B------:R-:W-:Y:S01]  /*5a50*/  FMUL R19, R19, UR39 ;  /* 0x0000002713137c20 */ /* 0x000fe20008400000 */
[----:B------:R-:W-:Y:S01]  /*5a60*/  LOP3.LUT R26, R21, 0xc, R2, 0xfe, !PT ;  /* 0x0000000c151a7812 */ /* 0x000fe200078efe02 */
[----:B------:R-:W-:Y:S01]  /*5a70*/  USHF.R.S32.HI UR6, URZ, 0x1f, UR35 ;  /* 0x0000001fff067899 */ /* 0x000fe20008011423 */
[----:B------:R-:W-:-:S02]  /*5a80*/  FSEL R8, R8, -INF , !P0 ;  /* 0xff80000008087808 */ /* 0x000fc40004000000 */
[-C--:B------:R-:W-:Y:S02]  /*5a90*/  ISETP.GT.U32.AND P0, PT, R24, R75.reuse, PT ;  /* 0x0000004b1800720c */ /* 0x080fe40003f04070 */
[----:B------:R-:W-:Y:S01]  /*5aa0*/  FSEL R24, R9, -INF , !P1 ;  /* 0xff80000009187808 */ /* 0x000fe20004800000 */
[----:B------:R-:W-:Y:S01]  /*5ab0*/  IMAD.U32 R9, RZ, RZ, UR7 ;  /* 0x00000007ff097e24 */ /* 0x000fe2000f8e00ff */
[----:B------:R-:W-:Y:S02]  /*5ac0*/  ISETP.GT.U32.AND.EX P2, PT, R32, RZ, PT, P2 ;  /* 0x000000ff2000720c */ /* 0x000fe40003f44120 */
[----:B------:R-:W-:Y:S02]  /*5ad0*/  ISETP.GT.U32.AND P1, PT, R26, R75, PT ;  /* 0x0000004b1a00720c */ /* 0x000fe40003f24070 */
[C-C-:B------:R-:W-:Y:S02]  /*5ae0*/  LOP3.LUT R26, R7.reuse, 0x8, R2.reuse, 0xfe, !PT ;  /* 0x00000008071a7812 */ /* 0x140fe400078efe02 */
[----:B------:R-:W-:-:S02]  /*5af0*/  LOP3.LUT R28, R7, 0x9, R2, 0xfe, !PT ;  /* 0x00000009071c7812 */ /* 0x000fc400078efe02 */
[----:B------:R-:W-:Y:S02]  /*5b00*/  FSEL R10, R10, -INF , !P2 ;  /* 0xff8000000a0a7808 */ /* 0x000fe40005000000 */
[-C--:B------:R-:W-:Y:S02]  /*5b10*/  ISETP.GT.U32.AND P2, PT, R26, R75.reuse, PT ;  /* 0x0000004b1a00720c */ /* 0x080fe40003f44070 */
[----:B------:R-:W-:Y:S01]  /*5b20*/  FSEL R26, R11, -INF , !P3 ;  /* 0xff8000000b1a7808 */ /* 0x000fe20005800000 */
[----:B------:R-:W-:Y:S01]  /*5b30*/  IMAD.U32 R11, RZ, RZ, UR7 ;  /* 0x00000007ff0b7e24 */ /* 0x000fe2000f8e00ff */
[----:B------:R-:W-:Y:S02]  /*5b40*/  ISETP.GT.U32.AND P3, PT, R28, R75, PT ;  /* 0x0000004b1c00720c */ /* 0x000fe40003f64070 */
[C-C-:B------:R-:W-:Y:S02]  /*5b50*/  LOP3.LUT R28, R7.reuse, 0xb, R2.reuse, 0xfe, !PT ;  /* 0x0000000b071c7812 */ /* 0x140fe400078efe02 */
[----:B------:R-:W-:Y:S01]  /*5b60*/  LOP3.LUT R30, R7, 0xa, R2, 0xfe, !PT ;  /* 0x0000000a071e7812 */ /* 0x000fe200078efe02 */
[----:B------:R-:W-:Y:S01]  /*5b70*/  IMAD.U32 R7, RZ, RZ, UR7 ;  /* 0x00000007ff077e24 */ /* 0x000fe2000f8e00ff */
[----:B------:R-:W-:-:S02]  /*5b80*/  ISETP.GT.U32.AND.EX P2, PT, R9, RZ, PT, P2 ;  /* 0x000000ff0900720c */ /* 0x000fc40003f44120 */
[----:B------:R-:W-:Y:S02]  /*5b90*/  ISETP.GT.U32.AND.EX P3, PT, R9, RZ, PT, P3 ;  /* 0x000000ff0900720c */ /* 0x000fe40003f64130 */
[----:B------:R-:W-:Y:S02]  /*5ba0*/  ISETP.GT.U32.AND.EX P4, PT, R7, RZ, PT, P4 ;  /* 0x000000ff0700720c */ /* 0x000fe40003f84140 */
[----:B------:R-:W-:Y:S02]  /*5bb0*/  FSEL R12, R12, -INF , !P2 ;  /* 0xff8000000c0c7808 */ /* 0x000fe40005000000 */
[----:B------:R-:W-:Y:S02]  /*5bc0*/  FMNMX3 R7, R4, R5, R6, !PT ;  /* 0x0000000504077276 */ /* 0x000fe40007800006 */
[-C--:B------:R-:W-:Y:S02]  /*5bd0*/  ISETP.GT.U32.AND P2, PT, R28, R75.reuse, PT ;  /* 0x0000004b1c00720c */ /* 0x080fe40003f44070 */
[----:B------:R-:W-:Y:S01]  /*5be0*/  FSEL R28, R13, -INF , !P3 ;  /* 0xff8000000d1c7808 */ /* 0x000fe20005800000 */
[----:B------:R-:W-:Y:S01]  /*5bf0*/  IMAD.U32 R13, RZ, RZ, UR7 ;  /* 0x00000007ff0d7e24 */ /* 0x000fe2000f8e00ff */
[----:B------:R-:W-:-:S02]  /*5c00*/  ISETP.GT.U32.AND P3, PT, R30, R75, PT ;  /* 0x0000004b1e00720c */ /* 0x000fc40003f64070 */
[----:B------:R-:W-:Y:S02]  /*5c10*/  FMNMX3 R7, R7, R22, R8, !PT ;  /* 0x0000001607077276 */ /* 0x000fe40007800008 */
[----:B------:R-:W-:Y:S02]  /*5c20*/  ISETP.GT.U32.AND.EX P3, PT, R13, RZ, PT, P3 ;  /* 0x000000ff0d00720c */ /* 0x000fe40003f64130 */
[----:B------:R-:W-:Y:S02]  /*5c30*/  FMNMX3 R7, R7, R24, R10, !PT ;  /* 0x0000001807077276 */ /* 0x000fe4000780000a */
[----:B------:R-:W-:Y:S02]  /*5c40*/  ISETP.GT.U32.AND.EX P1, PT, R9, RZ, PT, P1 ;  /* 0x000000ff0900720c */ /* 0x000fe40003f24110 */
[----:B------:R-:W-:Y:S02]  /*5c50*/  ISETP.GT.U32.AND.EX P2, PT, R11, RZ, PT, P2 ;  /* 0x000000ff0b00720c */ /* 0x000fe40003f44120 */
[----:B------:R-:W-:-:S02]  /*5c60*/  FSEL R14, R14, -INF , !P3 ;  /* 0xff8000000e0e7808 */ /* 0x000fc40005800000 */
[----:B------:R-:W-:Y:S02]  /*5c70*/  FMNMX3 R7, R7, R26, R12, !PT ;  /* 0x0000001a07077276 */ /* 0x000fe4000780000c */
[----:B------:R-:W-:Y:S02]  /*5c80*/  ISETP.GT.U32.AND.EX P5, PT, R9, RZ, PT, P5 ;  /* 0x000000ff0900720c */ /* 0x000fe40003fa4150 */
[----:B------:R-:W-:Y:S02]  /*5c90*/  ISETP.GT.U32.AND.EX P0, PT, R11, RZ, PT, P0 ;  /* 0x000000ff0b00720c */ /* 0x000fe40003f04100 */
[----:B------:R-:W-:Y:S02]  /*5ca0*/  FSEL R30, R15, -INF , !P2 ;  /* 0xff8000000f1e7808 */ /* 0x000fe40005000000 */
[----:B------:R-:W-:Y:S02]  /*5cb0*/  FSEL R16, R16, -INF , !P1 ;  /* 0xff80000010107808 */ /* 0x000fe40004800000 */
[----:B------:R-:W-:-:S02]  /*5cc0*/  FMNMX3 R7, R7, R28, R14, !PT ;  /* 0x0000001c07077276 */ /* 0x000fc4000780000e */
[----:B------:R-:W-:Y:S02]  /*5cd0*/  FSEL R32, R17, -INF , !P0 ;  /* 0xff80000011207808 */ /* 0x000fe40004000000 */
[----:B------:R-:W-:Y:S02]  /*5ce0*/  FSEL R18, R18, -INF , !P5 ;  /* 0xff80000012127808 */ /* 0x000fe40006800000 */
[----:B------:R-:W-:Y:S01]  /*5cf0*/  FMNMX3 R7, R7, R30, R16, !PT ;  /* 0x0000001e07077276 */ /* 0x000fe20007800010 */
[----:B-1----:R-:W0:Y:S01]  /*5d00*/  SYNCS.PHASECHK.TRANS64.TRYWAIT P0, [UR36], R20 ;  /* 0x00000014ff0075a7 */ /* 0x002e220008001124 */
[----:B------:R-:W-:Y:S02]  /*5d10*/  FSEL R34, R19, -INF , !P4 ;  /* 0xff80000013227808 */ /* 0x000fe40006000000 */
[----:B------:R-:W-:-:S04]  /*5d20*/  FMNMX3 R7, R7, R32, R18, !PT ;  /* 0x0000002007077276 */ /* 0x000fc80007800012 */
[----:B------:R-:W-:-:S05]  /*5d30*/  FMNMX R7, R34, R7, !PT ;  /* 0x0000000722077209 */ /* 0x000fca0007800000 */
[----:B------:R-:W1:Y:S02]  /*5d40*/  SHFL.BFLY PT, R173, R7, 0x10, 0x1f ;  /* 0x0e001f0007ad7f89 */ /* 0x000e6400000e0000 */
[----:B-1----:R-:W-:-:S05]  /*5d50*/  FMNMX3 R173, R7, R173, R104, !PT ;  /* 0x000000ad07ad7276 */ /* 0x002fca0007800068 */
[--C-:B------:R-:W-:Y:S01]  /*5d60*/  FADD R5, R5, -R173.reuse ;  /* 0x800000ad05057221 */ /* 0x100fe20000000000 */
[--C-:B------:R-:W-:Y:S01]  /*5d70*/  FADD R4, R4, -R173.reuse ;  /* 0x800000ad04047221 */ /* 0x100fe20000000000 */
[--C-:B------:R-:W-:Y:S01]  /*5d80*/  FADD R6, R6, -R173.reuse ;  /* 0x800000ad06067221 */ /* 0x100fe20000000000 */
[--C-:B------:R-:W-:Y:S01]  /*5d90*/  FADD R22, R22, -R173.reuse ;  /* 0x800000ad16167221 */ /* 0x100fe20000000000 */
[----:B------:R-:W-:Y:S01]  /*5da0*/  FMUL R227, R5, 1.4426950216293334961 ;  /* 0x3fb8aa3b05e37820 */ /* 0x000fe20000400000 */
[----:B------:R-:W-:Y:S01]  /*5db0*/  FMUL R4, R4, 1.4426950216293334961 ;  /* 0x3fb8aa3b04047820 */ /* 0x000fe20000400000 */
[----:B------:R-:W-:Y:S01]  /*5dc0*/  FMUL R6, R6, 1.4426950216293334961 ;  /* 0x3fb8aa3b06067820 */ /* 0x000fe20000400000 */
[----:B------:R-:W-:Y:S01]  /*5dd0*/  FMUL R5, R22, 1.4426950216293334961 ;  /* 0x3fb8aa3b16057820 */ /* 0x000fe20000400000 */
[--C-:B------:R-:W-:Y:S01]  /*5de0*/  FADD R8, R8, -R173.reuse ;  /* 0x800000ad08087221 */ /* 0x100fe20000000000 */
[----:B------:R1:W-:Y:S01]  /*5df0*/  MUFU.EX2 R224, R4 ;  /* 0x0000000400e07308 */ /* 0x0003e20000000800 */
[--C-:B------:R-:W-:Y:S01]  /*5e00*/  FADD R24, R24, -R173.reuse ;  /* 0x800000ad18187221 */ /* 0x100fe20000000000 */
[--C-:B------:R-:W-:Y:S01]  /*5e10*/  FADD R10, R10, -R173.reuse ;  /* 0x800000ad0a0a7221 */ /* 0x100fe20000000000 */
[----:B------:R-:W-:Y:S01]  /*5e20*/  FMUL R8, R8, 1.4426950216293334961 ;  /* 0x3fb8aa3b08087820 */ /* 0x000fe20000400000 */
[--C-:B------:R-:W-:Y:S01]  /*5e30*/  FADD R26, R26, -R173.reuse ;  /* 0x800000ad1a1a7221 */ /* 0x100fe20000000000 */
[----:B------:R-:W-:Y:S01]  /*5e40*/  FMUL R24, R24, 1.4426950216293334961 ;  /* 0x3fb8aa3b18187820 */ /* 0x000fe20000400000 */
[--C-:B------:R-:W-:Y:S01]  /*5e50*/  FADD R12, R12, -R173.reuse ;  /* 0x800000ad0c0c7221 */ /* 0x100fe20000000000 */
[--C-:B------:R-:W-:Y:S01]  /*5e60*/  FADD R28, R28, -R173.reuse ;  /* 0x800000ad1c1c7221 */ /* 0x100fe20000000000 */
[----:B------:R-:W2:Y:S01]  /*5e70*/  MUFU.EX2 R227, R227 ;  /* 0x000000e300e37308 */ /* 0x000ea20000000800 */
[----:B-1----:R-:W-:Y:S01]  /*5e80*/  FMUL R4, R10, 1.4426950216293334961 ;  /* 0x3fb8aa3b0a047820 */ /* 0x002fe20000400000 */
[----:B------:R-:W-:Y:S01]  /*5e90*/  FMUL R7, R26, 1.4426950216293334961 ;  /* 0x3fb8aa3b1a077820 */ /* 0x000fe20000400000 */
[----:B------:R-:W-:Y:S01]  /*5ea0*/  FMUL R12, R12, 1.4426950216293334961 ;  /* 0x3fb8aa3b0c0c7820 */ /* 0x000fe20000400000 */
[--C-:B------:R-:W-:Y:S01]  /*5eb0*/  FADD R14, R14, -R173.reuse ;  /* 0x800000ad0e0e7221 */ /* 0x100fe20000000000 */
[----:B------:R-:W-:Y:S01]  /*5ec0*/  FMUL R28, R28, 1.4426950216293334961 ;  /* 0x3fb8aa3b1c1c7820 */ /* 0x000fe20000400000 */
[--C-:B------:R-:W-:Y:S01]  /*5ed0*/  FADD R30, R30, -R173.reuse ;  /* 0x800000ad1e1e7221 */ /* 0x100fe20000000000 */
[--C-:B------:R-:W-:Y:S01]  /*5ee0*/  FADD R16, R16, -R173.reuse ;  /* 0x800000ad10107221 */ /* 0x100fe20000000000 */
[----:B------:R1:W3:Y:S01]  /*5ef0*/  MUFU.EX2 R226, R6 ;  /* 0x0000000600e27308 */ /* 0x0002e20000000800 */
[--C-:B------:R-:W-:Y:S01]  /*5f00*/  FADD R32, R32, -R173.reuse ;  /* 0x800000ad20207221 */ /* 0x100fe20000000000 */
[----:B------:R-:W-:Y:S01]  /*5f10*/  FMUL R9, R30, 1.4426950216293334961 ;  /* 0x3fb8aa3b1e097820 */ /* 0x000fe20000400000 */
[----:B------:R-:W-:Y:S01]  /*5f20*/  FMUL R16, R16, 1.4426950216293334961 ;  /* 0x3fb8aa3b10107820 */ /* 0x000fe20000400000 */
[--C-:B------:R-:W-:Y:S01]  /*5f30*/  FADD R18, R18, -R173.reuse ;  /* 0x800000ad12127221 */ /* 0x100fe20000000000 */
[----:B------:R-:W-:Y:S01]  /*5f40*/  FMUL R32, R32, 1.4426950216293334961 ;  /* 0x3fb8aa3b20207820 */ /* 0x000fe20000400000 */
[----:B------:R-:W-:-:S02]  /*5f50*/  FADD R34, R34, -R173 ;  /* 0x800000ad22227221 */ /* 0x000fc40000000000 */
[----:B------:R-:W4:Y:S01]  /*5f60*/  MUFU.EX2 R5, R5 ;  /* 0x0000000500057308 */ /* 0x000f220000000800 */
[----:B--2---:R-:W-:Y:S01]  /*5f70*/  FADD R11, R224, R227 ;  /* 0x000000e3e00b7221 */ /* 0x004fe20000000000 */
[----:B-1----:R-:W-:Y:S01]  /*5f80*/  FMUL R6, R14, 1.4426950216293334961 ;  /* 0x3fb8aa3b0e067820 */ /* 0x002fe20000400000 */
[----:B------:R-:W-:-:S05]  /*5f90*/  IADD3 R14, P2, PT, R146, UR35, RZ ;  /* 0x00000023920e7c10 */ /* 0x000fca000ff5e0ff */
[----:B------:R3:W1:Y:S08]  /*5fa0*/  MUFU.EX2 R105, R8 ;  /* 0x0000000800697308 */ /* 0x0006700000000800 */
[----:B------:R-:W2:Y:S01]  /*5fb0*/  MUFU.EX2 R188, R24 ;  /* 0x0000001800bc7308 */ /* 0x000ea20000000800 */
[----:B---3--:R-:W-:-:S04]  /*5fc0*/  FADD R8, R226, R11 ;  /* 0x0000000be2087221 */ /* 0x008fc80000000000 */
[----:B----4-:R-:W-:-:S03]  /*5fd0*/  FADD R8, R5, R8 ;  /* 0x0000000805087221 */ /* 0x010fc60000000000 */
[----:B------:R-:W3:Y:S01]  /*5fe0*/  MUFU.EX2 R4, R4 ;  /* 0x0000000400047308 */ /* 0x000ee20000000800 */
[----:B-1----:R-:W-:-:S07]  /*5ff0*/  FADD R11, R105, R8 ;  /* 0x00000008690b7221 */ /* 0x002fce0000000000 */
[----:B------:R-:W1:Y:S01]  /*6000*/  MUFU.EX2 R7, R7 ;  /* 0x0000000700077308 */ /* 0x000e620000000800 */
[----:B--2---:R-:W-:-:S07]  /*6010*/  FADD R11, R188, R11 ;  /* 0x0000000bbc0b7221 */ /* 0x004fce0000000000 */
[----:B------:R2:W4:Y:S01]  /*6020*/  MUFU.EX2 R106, R12 ;  /* 0x0000000c006a7308 */ /* 0x0005220000000800 */
[----:B---3--:R-:W-:-:S07]  /*6030*/  FADD R8, R4, R11 ;  /* 0x0000000b04087221 */ /* 0x008fce0000000000 */
[----:B------:R-:W3:Y:S01]  /*6040*/  MUFU.EX2 R107, R28 ;  /* 0x0000001c006b7308 */ /* 0x000ee20000000800 */
[----:B-1----:R-:W-:Y:S01]  /*6050*/  FADD R11, R7, R8 ;  /* 0x00000008070b7221 */ /* 0x002fe20000000000 */
[----:B------:R-:W-:Y:S01]  /*6060*/  FMUL R8, R18, 1.4426950216293334961 ;  /* 0x3fb8aa3b12087820 */ /* 0x000fe20000400000 */
[----:B--2---:R-:W-:-:S05]  /*6070*/  IADD3 R12, P1, PT, R150, UR35, RZ ;  /* 0x00000023960c7c10 */ /* 0x004fca000ff3e0ff */
[----:B------:R-:W1:Y:S01]  /*6080*/  MUFU.EX2 R6, R6 ;  /* 0x0000000600067308 */ /* 0x000e620000000800 */
[----:B----4-:R-:W-:Y:S01]  /*6090*/  FADD R10, R106, R11 ;  /* 0x0000000b6a0a7221 */ /* 0x010fe20000000000 */
[----:B------:R-:W-:-:S06]  /*60a0*/  FMUL R11, R34, 1.4426950216293334961 ;  /* 0x3fb8aa3b220b7820 */ /* 0x000fcc0000400000 */
[----:B------:R-:W2:Y:S01]  /*60b0*/  MUFU.EX2 R9, R9 ;  /* 0x0000000900097308 */ /* 0x000ea20000000800 */
[----:B---3--:R-:W-:-:S07]  /*60c0*/  FADD R13, R107, R10 ;  /* 0x0000000a6b0d7221 */ /* 0x008fce0000000000 */
[----:B------:R-:W3:Y:S01]  /*60d0*/  MUFU.EX2 R186, R16 ;  /* 0x0000001000ba7308 */ /* 0x000ee20000000800 */
[----:B-1----:R-:W-:-:S07]  /*60e0*/  FADD R10, R6, R13 ;  /* 0x0000000d060a7221 */ /* 0x002fce0000000000 */
[----:B------:R-:W1:Y:S01]  /*60f0*/  MUFU.EX2 R225, R32 ;  /* 0x0000002000e17308 */ /* 0x000e620000000800 */
[----:B--2---:R-:W-:-:S07]  /*6100*/  FADD R13, R9, R10 ;  /* 0x0000000a090d7221 */ /* 0x004fce0000000000 */
[----:B------:R-:W2:Y:S01]  /*6110*/  MUFU.EX2 R8, R8 ;  /* 0x0000000800087308 */ /* 0x000ea20000000800 */
[----:B---3--:R-:W-:-:S07]  /*6120*/  FADD R10, R186, R13 ;  /* 0x0000000dba0a7221 */ /* 0x008fce0000000000 */
[----:B------:R-:W3:Y:S01]  /*6130*/  MUFU.EX2 R11, R11 ;  /* 0x0000000b000b7308 */ /* 0x000ee20000000800 */
[----:B-1----:R-:W-:-:S04]  /*6140*/  FADD R13, R225, R10 ;  /* 0x0000000ae10d7221 */ /* 0x002fc80000000000 */
[----:B--2---:R-:W-:Y:S01]  /*6150*/  FADD R184, R8, R13 ;  /* 0x0000000d08b87221 */ /* 0x004fe20000000000 */
[----:B------:R-:W-:-:S03]  /*6160*/  IADD3.X R13, PT, PT, R151, UR6, RZ, P1, !PT ;  /* 0x00000006970d7c10 */ /* 0x000fc60008ffe4ff */
[----:B---3--:R-:W-:-:S05]  /*6170*/  FADD R184, R11, R184 ;  /* 0x000000b80bb87221 */ /* 0x008fca0000000000 */
[----:B------:R1:W2:Y:S01]  /*6180*/  SHFL.BFLY PT, R185, R184, 0x10, 0x1f ;  /* 0x0e001f00b8b97f89 */ /* 0x0002a200000e0000 */
[----:B0-----:R-:W-:Y:S05]  /*6190*/  @!P0 BRA `(.L_x_17) ;  /* 0x0000004000f08947 */ /* 0x001fea0003800000 */
.L_x_25:
[----:B------:R-:W-:Y:S01]  /*61a0*/  IADD3 R16, P0, PT, R142, UR35, RZ ;  /* 0x000000238e107c10 */ /* 0x000fe2000ff1e0ff */
[----:B------:R-:W3:Y:S01]  /*61b0*/  LDG.E.U8 R13, desc[UR32][R12.64] ;  /* 0x000000200c0d7981 */ /* 0x000ee2000c1e1100 */
[----:B------:R-:W-:Y:S02]  /*61c0*/  IADD3 R20, P1, PT, R138, UR35, RZ ;  /* 0x000000238a147c10 */ /* 0x000fe4000ff3e0ff */
[----:B------:R-:W-:Y:S02]  /*61d0*/  IADD3.X R17, PT, PT, R143, UR6, RZ, P0, !PT ;  /* 0x000000068f117c10 */ /* 0x000fe400087fe4ff */
[----:B------:R-:W-:Y:S02]  /*61e0*/  IADD3 R22, P0, PT, R134, UR35, RZ ;  /* 0x0000002386167c10 */ /* 0x000fe4000ff1e0ff */
[----:B------:R-:W-:Y:S01]  /*61f0*/  IADD3.X R15, PT, PT, R147, UR6, RZ, P2, !PT ;  /* 0x00000006930f7c10 */ /* 0x000fe200097fe4ff */
[----:B------:R-:W4:Y:S01]  /*6200*/  LDG.E.U8 R29, desc[UR32][R16.64] ;  /* 0x00000020101d7981 */ /* 0x000f22000c1e1100 */
[----:B------:R-:W-:-:S02]  /*6210*/  IADD3.X R21, PT, PT, R139, UR6, RZ, P1, !PT ;  /* 0x000000068b157c10 */ /* 0x000fc40008ffe4ff */
[----:B------:R-:W-:Y:S01]  /*6220*/  IADD3.X R23, PT, PT, R135, UR6, RZ, P0, !PT ;  /* 0x0000000687177c10 */ /* 0x000fe200087fe4ff */
[----:B------:R0:W5:Y:S01]  /*6230*/  LDG.E.U8 R19, desc[UR32][R14.64] ;  /* 0x000000200e137981 */ /* 0x000162000c1e1100 */
[----:B------:R-:W-:Y:S02]  /*6240*/  IADD3 R24, P1, PT, R130, UR35, RZ ;  /* 0x0000002382187c10 */ /* 0x000fe4000ff3e0ff */
[----:B------:R-:W-:Y:S01]  /*6250*/  IADD3 R26, P0, PT, R126, UR35, RZ ;  /* 0x000000237e1a7c10 */ /* 0x000fe2000ff1e0ff */
[----:B--2---:R1:W2:Y:S01]  /*6260*/  LDG.E.U8 R31, desc[UR32][R20.64] ;  /* 0x00000020141f7981 */ /* 0x0042a2000c1e1100 */
[----:B------:R-:W-:Y:S02]  /*6270*/  IADD3.X R25, PT, PT, R131, UR6, RZ, P1, !PT ;  /* 0x0000000683197c10 */ /* 0x000fe40008ffe4ff */
[----:B------:R-:W-:Y:S01]  /*6280*/  IADD3.X R27, PT, PT, R127, UR6, RZ, P0, !PT ;  /* 0x000000067f1b7c10 */ /* 0x000fe200087fe4ff */
[----:B------:R1:W2:Y:S01]  /*6290*/  LDG.E.U8 R35, desc[UR32][R22.64] ;  /* 0x0000002016237981 */ /* 0x0002a2000c1e1100 */
[----:B------:R-:W-:-:S02]  /*62a0*/  IADD3 R32, P1, PT, R122, UR35, RZ ;  /* 0x000000237a207c10 */ /* 0x000fc4000ff3e0ff */
[----:B0-----:R-:W-:Y:S01]  /*62b0*/  IADD3 R14, P0, PT, R118, UR35, RZ ;  /* 0x00000023760e7c10 */ /* 0x001fe2000ff1e0ff */
[----:B------:R0:W2:Y:S01]  /*62c0*/  LDG.E.U8 R37, desc[UR32][R24.64] ;  /* 0x0000002018257981 */ /* 0x0000a2000c1e1100 */
[----:B------:R-:W-:Y:S02]  /*62d0*/  IADD3.X R33, PT, PT, R123, UR6, RZ, P1, !PT ;  /* 0x000000067b217c10 */ /* 0x000fe40008ffe4ff */
[----:B------:R-:W-:Y:S01]  /*62e0*/  IADD3.X R15, PT, PT, R119, UR6, RZ, P0, !PT ;  /* 0x00000006770f7c10 */ /* 0x000fe200087fe4ff */
[----:B------:R-:W2:Y:S01]  /*62f0*/  LDG.E.U8 R39, desc[UR32][R26.64] ;  /* 0x000000201a277981 */ /* 0x000ea2000c1e1100 */
[----:B------:R-:W-:Y:S02]  /*6300*/  IADD3 R16, P1, PT, R114, UR35, RZ ;  /* 0x0000002372107c10 */ /* 0x000fe4000ff3e0ff */
[----:B-1----:R-:W-:Y:S01]  /*6310*/  IADD3 R20, P0, PT, R110, UR35, RZ ;  /* 0x000000236e147c10 */ /* 0x002fe2000ff1e0ff */
[----:B------:R1:W2:Y:S01]  /*6320*/  LDG.E.U8 R47, desc[UR32][R14.64] ;  /* 0x000000200e2f7981 */ /* 0x0002a2000c1e1100 */
[----:B------:R-:W-:-:S02]  /*6330*/  IADD3.X R17, PT, PT, R115, UR6, RZ, P1, !PT ;  /* 0x0000000673117c10 */ /* 0x000fc40008ffe4ff */
[----:B------:R-:W-:Y:S01]  /*6340*/  IADD3.X R21, PT, PT, R111, UR6, RZ, P0, !PT ;  /* 0x000000066f157c10 */ /* 0x000fe200087fe4ff */
[----:B------:R-:W2:Y:S01]  /*6350*/  LDG.E.U8 R45, desc[UR32][R32.64] ;  /* 0x00000020202d7981 */ /* 0x000ea2000c1e1100 */
[----:B------:R-:W-:Y:S02]  /*6360*/  IADD3 R22, P1, PT, R102, UR35, RZ ;  /* 0x0000002366167c10 */ /* 0x000fe4000ff3e0ff */
[----:B0-----:R-:W-:Y:S01]  /*6370*/  IADD3 R24, P0, PT, R98, UR35, RZ ;  /* 0x0000002362187c10 */ /* 0x001fe2000ff1e0ff */
[----:B------:R0:W2:Y:S01]  /*6380*/  LDG.E.U8 R49, desc[UR32][R16.64] ;  /* 0x0000002010317981 */ /* 0x0000a2000c1e1100 */
[----:B------:R-:W-:Y:S02]  /*6390*/  IADD3.X R23, PT, PT, R103, UR6, RZ, P1, !PT ;  /* 0x0000000667177c10 */ /* 0x000fe40008ffe4ff */
[----:B------:R-:W-:Y:S01]  /*63a0*/  IADD3.X R25, PT, PT, R99, UR6, RZ, P0, !PT ;  /* 0x0000000663197c10 */ /* 0x000fe200087fe4ff */
[----:B------:R-:W2:Y:S01]  /*63b0*/  LDG.E.U8 R51, desc[UR32][R20.64] ;  /* 0x0000002014337981 */ /* 0x000ea2000c1e1100 */
[----:B------:R-:W-:-:S02]  /*63c0*/  IADD3 R40, P1, PT, R94, UR35, RZ ;  /* 0x000000235e287c10 */ /* 0x000fc4000ff3e0ff */
[----:B------:R-:W-:Y:S01]  /*63d0*/  IADD3 R42, P0, PT, R90, UR35, RZ ;  /* 0x000000235a2a7c10 */ /* 0x000fe2000ff1e0ff */
[----:B------:R0:W2:Y:S01]  /*63e0*/  LDG.E.U8 R55, desc[UR32][R24.64] ;  /* 0x0000002018377981 */ /* 0x0000a2000c1e1100 */
[----:B------:R-:W-:Y:S02]  /*63f0*/  IADD3.X R41, PT, PT, R95, UR6, RZ, P1, !PT ;  /* 0x000000065f297c10 */ /* 0x000fe40008ffe4ff */
[----:B------:R-:W-:Y:S01]  /*6400*/  IADD3.X R43, PT, PT, R91, UR6, RZ, P0, !PT ;  /* 0x000000065b2b7c10 */ /* 0x000fe200087fe4ff */
[----:B------:R0:W2:Y:S01]  /*6410*/  LDG.E.U8 R53, desc[UR32][R22.64] ;  /* 0x0000002016357981 */ /* 0x0000a2000c1e1100 */
[----:B-1----:R-:W-:Y:S02]  /*6420*/  IADD3 R14, P1, PT, R86, UR35, RZ ;  /* 0x00000023560e7c10 */ /* 0x002fe4000ff3e0ff */
[----:B0-----:R-:W-:Y:S01]  /*6430*/  IADD3 R16, P0, PT, R148, UR35, RZ ;  /* 0x0000002394107c10 */ /* 0x001fe2000ff1e0ff */
[----:B------:R-:W2:Y:S01]  /*6440*/  LDG.E.U8 R41, desc[UR32][R40.64] ;  /* 0x0000002028297981 */ /* 0x000ea2000c1e1100 */
[----:B------:R-:W-:-:S02]  /*6450*/  IADD3.X R15, PT, PT, R87, UR6, RZ, P1, !PT ;  /* 0x00000006570f7c10 */ /* 0x000fc40008ffe4ff */
[----:B------:R-:W-:Y:S01]  /*6460*/  IADD3.X R17, PT, PT, R149, UR6, RZ, P0, !PT ;  /* 0x0000000695117c10 */ /* 0x000fe200087fe4ff */
[----:B------:R-:W2:Y:S01]  /*6470*/  LDG.E.U8 R43, desc[UR32][R42.64] ;  /* 0x000000202a2b7981 */ /* 0x000ea2000c1e1100 */
[----:B------:R-:W-:Y:S02]  /*6480*/  IADD3 R32, P1, PT, R144, UR35, RZ ;  /* 0x0000002390207c10 */ /* 0x000fe4000ff3e0ff */
[----:B------:R-:W-:Y:S01]  /*6490*/  IADD3 R26, P0, PT, R140, UR35, RZ ;  /* 0x000000238c1a7c10 */ /* 0x000fe2000ff1e0ff */
[----:B------:R0:W2:Y:S01]  /*64a0*/  LDG.E.U8 R240, desc[UR32][R14.64] ;  /* 0x000000200ef07981 */ /* 0x0000a2000c1e1100 */
[----:B------:R-:W-:Y:S02]  /*64b0*/  IADD3.X R33, PT, PT, R145, UR6, RZ, P1, !PT ;  /* 0x0000000691217c10 */ /* 0x000fe40008ffe4ff */
[----:B------:R-:W-:Y:S01]  /*64c0*/  IADD3.X R27, PT, PT, R141, UR6, RZ, P0, !PT ;  /* 0x000000068d1b7c10 */ /* 0x000fe200087fe4ff */
[----:B------:R1:W2:Y:S01]  /*64d0*/  LDG.E.U8 R247, desc[UR32][R16.64] ;  /* 0x0000002010f77981 */ /* 0x0002a2000c1e1100 */
[----:B------:R-:W-:-:S02]  /*64e0*/  IADD3 R24, P1, PT, R136, UR35, RZ ;  /* 0x0000002388187c10 */ /* 0x000fc4000ff3e0ff */
[----:B------:R-:W-:Y:S01]  /*64f0*/  IADD3 R20, P0, PT, R132, UR35, RZ ;  /* 0x0000002384147c10 */ /* 0x000fe2000ff1e0ff */
[----:B------:R1:W2:Y:S01]  /*6500*/  LDG.E.U8 R249, desc[UR32][R32.64] ;  /* 0x0000002020f97981 */ /* 0x0002a2000c1e1100 */
[----:B------:R-:W-:Y:S02]  /*6510*/  IADD3.X R25, PT, PT, R137, UR6, RZ, P1, !PT ;  /* 0x0000000689197c10 */ /* 0x000fe40008ffe4ff */
[----:B------:R-:W-:Y:S01]  /*6520*/  IADD3.X R21, PT, PT, R133, UR6, RZ, P0, !PT ;  /* 0x0000000685157c10 */ /* 0x000fe200087fe4ff */
[----:B------:R1:W2:Y:S01]  /*6530*/  LDG.E.U8 R251, desc[UR32][R26.64] ;  /* 0x000000201afb7981 */ /* 0x0002a2000c1e1100 */
[----:B------:R-:W-:Y:S02]  /*6540*/  IADD3 R22, P1, PT, R128, UR35, RZ ;  /* 0x0000002380167c10 */ /* 0x000fe4000ff3e0ff */
[----:B0-----:R-:W-:Y:S01]  /*6550*/  IADD3 R14, P0, PT, R124, UR35, RZ ;  /* 0x000000237c0e7c10 */ /* 0x001fe2000ff1e0ff */
[----:B------:R0:W2:Y:S01]  /*6560*/  LDG.E.U8 R234, desc[UR32][R24.64] ;  /* 0x0000002018ea7981 */ /* 0x0000a2000c1e1100 */
[----:B------:R-:W-:-:S02]  /*6570*/  IADD3.X R23, PT, PT, R129, UR6, RZ, P1, !PT ;  /* 0x0000000681177c10 */ /* 0x000fc40008ffe4ff */
[----:B------:R-:W-:Y:S01]  /*6580*/  IADD3.X R15, PT, PT, R125, UR6, RZ, P0, !PT ;  /* 0x000000067d0f7c10 */ /* 0x000fe200087fe4ff */
[----:B------:R0:W2:Y:S01]  /*6590*/  LDG.E.U8 R236, desc[UR32][R20.64] ;  /* 0x0000002014ec7981 */ /* 0x0000a2000c1e1100 */
[----:B-1----:R-:W-:Y:S02]  /*65a0*/  IADD3 R16, P1, PT, R120, UR35, RZ ;  /* 0x0000002378107c10 */ /* 0x002fe4000ff3e0ff */
[----:B------:R-:W-:Y:S01]  /*65b0*/  IADD3 R32, P0, PT, R116, UR35, RZ ;  /* 0x0000002374207c10 */ /* 0x000fe2000ff1e0ff */
[----:B------:R1:W2:Y:S01]  /*65c0*/  LDG.E.U8 R238, desc[UR32][R22.64] ;  /* 0x0000002016ee7981 */ /* 0x0002a2000c1e1100 */
        /* <DEDUP_REMOVED lines=17> */
[----:B------:R-:W2:Y:S01]  /*66e0*/  LDG.E.U8 R239, desc[UR32][R20.64] ;  /* 0x0000002014ef7981 */ /* 0x000ea2000c1e1100 */
[----:B-1----:R-:W-:Y:S02]  /*66f0*/  IADD3 R26, P0, PT, R84, UR35, RZ ;  /* 0x00000023541a7c10 */ /* 0x002fe4000ff1e0ff */
[----:B------:R-:W-:Y:S01]  /*6700*/  IADD3.X R15, PT, PT, R93, UR6, RZ, P2, !PT ;  /* 0x000000065d0f7c10 */ /* 0x000fe200097fe4ff */
[----:B------:R-:W2:Y:S01]  /*6710*/  LDG.E.U8 R241, desc[UR32][R22.64] ;  /* 0x0000002016f17981 */ /* 0x000ea2000c1e1100 */
[----:B------:R-:W-:-:S02]  /*6720*/  IADD3.X R17, PT, PT, R89, UR6, RZ, P1, !PT ;  /* 0x0000000659117c10 */ /* 0x000fc40008ffe4ff */
[----:B------:R-:W-:Y:S01]  /*6730*/  IADD3.X R27, PT, PT, R85, UR6, RZ, P0, !PT ;  /* 0x00000006551b7c10 */ /* 0x000fe200087fe4ff */
[----:B------:R-:W2:Y:S04]  /*6740*/  LDG.E.U8 R243, desc[UR32][R14.64] ;  /* 0x000000200ef37981 */ /* 0x000ea8000c1e1100 */
[----:B------:R-:W2:Y:S04]  /*6750*/  LDG.E.U8 R245, desc[UR32][R16.64] ;  /* 0x0000002010f57981 */ /* 0x000ea8000c1e1100 */
[----:B------:R0:W2:Y:S01]  /*6760*/  LDG.E.U8 R189, desc[UR32][R26.64] ;  /* 0x000000201abd7981 */ /* 0x0000a2000c1e1100 */
[----:B------:R-:W-:Y:S01]  /*6770*/  F2FP.SATFINITE.E4M3.F32.PACK_AB_MERGE_C R228, R7, R4, RZ ;  /* 0x0000000407e4723e */ /* 0x000fe200048070ff */
[----:B------:R-:W-:Y:S01]  /*6780*/  FADD R4, -R173, R104 ;  /* 0x00000068ad047221 */ /* 0x000fe20000000100 */
[----:B------:R-:W-:-:S02]  /*6790*/  F2FP.SATFINITE.E4M3.F32.PACK_AB_MERGE_C R226, R5, R226, RZ ;  /* 0x000000e205e2723e */ /* 0x000fc400048070ff */
[----:B------:R-:W-:Y:S01]  /*67a0*/  F2FP.SATFINITE.E4M3.F32.PACK_AB_MERGE_C R230, R9, R6, RZ ;  /* 0x0000000609e6723e */ /* 0x000fe200048070ff */
[----:B------:R-:W-:Y:S01]  /*67b0*/  FMUL R187, R4, 1.4426950216293334961 ;  /* 0x3fb8aa3b04bb7820 */ /* 0x000fe20000400000 */
[----:B------:R-:W-:-:S05]  /*67c0*/  F2FP.SATFINITE.E4M3.F32.PACK_AB_MERGE_C R232, R11, R8, RZ ;  /* 0x000000080be8723e */ /* 0x000fca00048070ff */
[----:B------:R-:W1:Y:S01]  /*67d0*/  MUFU.EX2 R187, R187 ;  /* 0x000000bb00bb7308 */ /* 0x000e620000000800 */
[----:B------:R-:W-:Y:S02]  /*67e0*/  F2FP.SATFINITE.E4M3.F32.PACK_AB_MERGE_C R106, R107, R106, R230 ;  /* 0x0000006a6b6a723e */ /* 0x000fe400048070e6 */
[----:B------:R-:W-:Y:S02]  /*67f0*/  F2FP.SATFINITE.E4M3.F32.PACK_AB_MERGE_C R105, R188, R105, R228 ;  /* 0x00000069bc69723e */ /* 0x000fe400048070e4 */
[----:B------:R-:W-:Y:S02]  /*6800*/  F2FP.SATFINITE.E4M3.F32.PACK_AB_MERGE_C R104, R227, R224, R226 ;  /* 0x000000e0e368723e */ /* 0x000fe400048070e2 */
[----:B------:R-:W-:Y:S01]  /*6810*/  F2FP.SATFINITE.E4M3.F32.PACK_AB_MERGE_C R107, R225, R186, R232 ;  /* 0x000000bae16b723e */ /* 0x000fe200048070e8 */
[----:B------:R-:W-:Y:S01]  /*6820*/  ULEA UR36, UR17, UR9, 0x3 ;  /* 0x0000000911247291 */ /* 0x000fe2000f8e18ff */
[----:B------:R-:W-:Y:S01]  /*6830*/  FADD R184, R184, R185 ;  /* 0x000000b9b8b87221 */ /* 0x000fe20000000000 */
[----:B------:R-:W-:-:S02]  /*6840*/  UMOV UR26, UR4 ;  /* 0x00000004001a7c82 */ /* 0x000fc40008000000 */
[----:B------:R-:W-:Y:S01]  /*6850*/  UIADD3 UR36, UPT, UPT, UR36, 0x5800, URZ ;  /* 0x0000580024247890 */ /* 0x000fe2000fffe0ff */
[----:B---3--:R-:W-:Y:S04]  /*6860*/  STS.U8 [R68+UR9+0x4000], R13 ;  /* 0x0040000d44007988 */ /* 0x008fe80008000009 */
[----:B----4-:R-:W-:Y:S04]  /*6870*/  STS.U8 [R68+UR9+0x4200], R29 ;  /* 0x0042001d44007988 */ /* 0x010fe80008000009 */
[----:B-----5:R-:W-:Y:S04]  /*6880*/  STS.U8 [R68+UR9+0x4100], R19 ;  /* 0x0041001344007988 */ /* 0x020fe80008000009 */
[----:B--2---:R-:W-:Y:S04]  /*6890*/  STS.U8 [R68+UR9+0x4300], R31 ;  /* 0x0043001f44007988 */ /* 0x004fe80008000009 */
        /* <DEDUP_REMOVED lines=10> */
[----:B------:R0:W-:Y:S02]  /*6940*/  STS.U8 [R68+UR9+0x4e00], R43 ;  /* 0x004e002b44007988 */ /* 0x0001e40008000009 */
[----:B0-----:R-:W-:Y:S01]  /*6950*/  LDTM.16dp32bit_t0_t15.x64 R4, tmem[UR11] ;  /* 0x0000000b000479ee */ /* 0x001fe20008b00000 */
[----:B------:R-:W1:Y:S01]  /*6960*/  LDTM.16dp32bit_t16_t31.x64 R4, tmem[UR11+0x40] ;  /* 0x0000400b000479ee */ /* 0x000e620008b20000 */
[----:B------:R0:W-:Y:S04]  /*6970*/  STS.U8 [R68+UR9+0x4f00], R240 ;  /* 0x004f00f044007988 */ /* 0x0001e80008000009 */
[----:B------:R0:W-:Y:S04]  /*6980*/  STS.U8 [R82+UR9+0x4080], R247 ;  /* 0x004080f752007988 */ /* 0x0001e80008000009 */
[----:B------:R0:W-:Y:S04]  /*6990*/  STS.U8 [R82+UR9+0x4180], R249 ;  /* 0x004180f952007988 */ /* 0x0001e80008000009 */
[----:B------:R0:W-:Y:S04]  /*69a0*/  STS.U8 [R82+UR9+0x4280], R251 ;  /* 0x004280fb52007988 */ /* 0x0001e80008000009 */
[----:B------:R0:W-:Y:S04]  /*69b0*/  STS.U8 [R82+UR9+0x4380], R234 ;  /* 0x004380ea52007988 */ /* 0x0001e80008000009 */
[----:B------:R0:W-:Y:S01]  /*69c0*/  STS.U8 [R82+UR9+0x4480], R236 ;  /* 0x004480ec52007988 */ /* 0x0001e20008000009 */
[C---:B-1----:R-:W-:Y:S01]  /*69d0*/  FMUL R4, R187.reuse, R4 ;  /* 0x00000004bb047220 */ /* 0x042fe20000400000 */
        /* <DEDUP_REMOVED lines=62> */
[----:B------:R-:W-:Y:S01]  /*6dc0*/  FMUL R67, R187, R67 ;  /* 0x00000043bb437220 */ /* 0x000fe20000400000 */
        /* <DEDUP_REMOVED lines=12> */
[----:B------:R-:W-:Y:S01]  /*6e90*/  NOP ;  /* 0x0000000000007918 */ /* 0x000fe20000000000 */
[----:B------:R0:W-:Y:S01]  /*6ea0*/  STTM.16dp32bit_t0_t15.x64 tmem[UR11], R4 ;  /* 0x00000004000079ed */ /* 0x0001e20008b0000b */
[----:B------:R0:W-:Y:S01]  /*6eb0*/  STTM.16dp32bit_t16_t31.x64 tmem[UR11+0x40], R4 ;  /* 0x00004004000079ed */ /* 0x0001e20008b2000b */
[----:B------:R-:W1:Y:S02]  /*6ec0*/  FENCE.VIEW.ASYNC.T ;  /* 0x00000000000073c6 */ /* 0x000e640000000200 */
[----:B-1----:R-:W-:Y:S06]  /*6ed0*/  BAR.SYNC.DEFER_BLOCKING 0x0 ;  /* 0x0000000000007b1d */ /* 0x002fec0000010000 */
[----:B------:R1:W-:Y:S06]  /*6ee0*/  MEMBAR.ALL.CTA ;  /* 0x0000000000007992 */ /* 0x0003ec0000008000 */
[----:B-1----:R-:W1:Y:S02]  /*6ef0*/  FENCE.VIEW.ASYNC.S ;  /* 0x00000000000073c6 */ /* 0x002e640000000000 */
[----:B-1----:R-:W-:Y:S06]  /*6f00*/  BAR.SYNC.DEFER_BLOCKING 0x0 ;  /* 0x0000000000007b1d */ /* 0x002fec0000010000 */
[----:B------:R-:W-:Y:S05]  /*6f10*/  BRA.U UP3, `(.L_x_18) ;  /* 0x0000000103287547 */ /* 0x000fea000b800000 */
[----:B------:R-:W-:Y:S01]  /*6f20*/  UMOV UR6, UR36 ;  /* 0x0000002400067c82 */ /* 0x000fe20008000000 */
[----:B------:R-:W-:Y:S01]  /*6f30*/  UMOV UR7, URZ ;  /* 0x000000ff00077c82 */ /* 0x000fe20008000000 */
[----:B------:R-:W-:Y:S01]  /*6f40*/  UMOV UR24, UR5 ;  /* 0x0000000500187c82 */ /* 0x000fe20008000000 */
[----:B------:R-:W-:Y:S01]  /*6f50*/  UMOV UR25, 0xc0004010 ;  /* 0xc000401000197882 */ /* 0x000fe20000000000 */
[----:B------:R-:W-:Y:S01]  /*6f60*/  UMOV UR28, 0x0 ;  /* 0x00000000001c7882 */ /* 0x000fe20000000000 */
[----:B------:R-:W-:Y:S01]  /*6f70*/  UMOV UR29, 0x4200010 ;  /* 0x04200010001d7882 */ /* 0x000fe20000000000 */
[----:B------:R-:W-:Y:S01]  /*6f80*/  UMOV UR6, UR6 ;  /* 0x0000000600067c82 */ /* 0x000fe20008000000 */
[----:B------:R1:W-:Y:S01]  /*6f90*/  UTCQMMA gdesc[UR18], gdesc[UR24], tmem[UR37], tmem[UR28], idesc[UR29], UPT ;  /* 0x00ff1c18120075ea */ /* 0x0003e2000b800325 */
[----:B------:R1:W-:Y:S01]  /*6fa0*/  UTCBAR [UR6], URZ ;  /* 0x000000ff060073e9 */ /* 0x0003e200080000ff */
[----:B------:R-:W-:Y:S02]  /*6fb0*/  NOP ;  /* 0x0000000000007918 */ /* 0x000fe40000000000 */
.L_x_18:
[----:B------:R-:W-:Y:S01]  /*6fc0*/  UIADD3 UR48, UP0, UPT, UR48, 0x20, URZ ;  /* 0x0000002030307890 */ /* 0x000fe2000ff1e0ff */
[----:B------:R-:W-:Y:S01]  /*6fd0*/  FFMA R172, R187, R172, R184 ;  /* 0x000000acbbac7223 */ /* 0x000fe200000000b8 */
[----:B------:R-:W-:Y:S01]  /*6fe0*/  UIADD3 UR17, UPT, UPT, UR17, 0x1, URZ ;  /* 0x0000000111117890 */ /* 0x000fe2000fffe0ff */
[----:B0-----:R-:W-:Y:S01]  /*6ff0*/  IMAD.U32 R20, RZ, RZ, UR26 ;  /* 0x0000001aff147e24 */ /* 0x001fe2000f8e00ff */
[----:B------:R-:W-:Y:S01]  /*7000*/  UIADD3.X UR49, UPT, UPT, URZ, UR49, URZ, UP0, !UPT ;  /* 0x00000031ff317290 */ /* 0x000fe200087fe4ff */
[----:B------:R-:W-:Y:S01]  /*7010*/  IMAD.MOV.U32 R104, RZ, RZ, R173 ;  /* 0x000000ffff687224 */ /* 0x000fe200078e00ad */
[----:B------:R-:W-:Y:S02]  /*7020*/  UISETP.GE.U32.AND UP0, UPT, UR48, UR10, UPT ;  /* 0x0000000a3000728c */ /* 0x000fe4000bf06070 */
[----:B------:R-:W-:Y:S02]  /*7030*/  UISETP.GT.AND UP4, UPT, UR17, 0x1, UPT ;  /* 0x000000011100788c */ /* 0x000fe4000bf84270 */
[----:B------:R-:W-:-:S02]  /*7040*/  UISETP.GE.U32.AND.EX UP0, UPT, UR49, URZ, UPT, UP0 ;  /* 0x000000ff3100728c */ /* 0x000fc4000bf06100 */
[----:B-1----:R-:W-:Y:S02]  /*7050*/  USEL UR6, URZ, 0x1, !UP4 ;  /* 0x00000001ff067887 */ /* 0x002fe4000e000000 */
[----:B------:R-:W-:Y:S02]  /*7060*/  UIADD3 UR35, UPT, UPT, UR21, UR35, URZ ;  /* 0x0000002315237290 */ /* 0x000fe4000fffe0ff */
[----:B------:R-:W-:Y:S02]  /*7070*/  UIADD3 UR34, UPT, UPT, UR23, UR34, URZ ;  /* 0x0000002217227290 */ /* 0x000fe4000fffe0ff */
[----:B------:R-:W-:Y:S02]  /*7080*/  USEL UR17, UR17, URZ, !UP4 ;  /* 0x000000ff11117287 */ /* 0x000fe4000e000000 */
[----:B------:R-:W-:Y:S01]  /*7090*/  ULOP3.LUT UR4, UR4, UR6, URZ, 0x3c, !UPT ;  /* 0x0000000604047292 */ /* 0x000fe2000f8e3cff */
[----:B------:R-:W-:Y:S11]  /*70a0*/  BRA.U !UP0, `(.L_x_19) ;  /* 0xffffffd908d47547 */ /* 0x000ff6000b83ffff */
[----:B------:R-:W-:Y:S01]  /*70b0*/  UISETP.GE.AND UP0, UPT, UR38, 0x1, UPT ;  /* 0x000000012600788c */ /* 0x000fe2000bf06270 */
[----:B------:R-:W-:-:S08]  /*70c0*/  IMAD.MOV.U32 R104, RZ, RZ, R173 ;  /* 0x000000ffff687224 */ /* 0x000fd000078e00ad */
[----:B------:R-:W-:Y:S05]  /*70d0*/  BRA.U !UP0, `(.L_x_14) ;  /* 0x0000000108147547 */ /* 0x000fea000b800000 */
[----:B------:R-:W-:-:S06]  /*70e0*/  USHF.L.U32 UR4, UR26, 0x1f, URZ ;  /* 0x0000001f1a047899 */ /* 0x000fcc00080006ff */
[----:B------:R-:W-:-:S04]  /*70f0*/  IMAD.U32 R4, RZ, RZ, UR4 ;  /* 0x00000004ff047e24 */ /* 0x000fc8000f8e00ff */
[----:B------:R-:W0:Y:S02]  /*7100*/  SYNCS.PHASECHK.TRANS64.TRYWAIT P0, [UR36], R4 ;  /* 0x00000004ff0075a7 */ /* 0x000e240008001124 */
[----:B0-----:R-:W-:Y:S05]  /*7110*/  @!P0 BRA `(.L_x_20) ;  /* 0x00000034001c8947 */ /* 0x001fea0003800000 */
.L_x_26:
[----:B------:R-:W-:-:S07]  /*7120*/  IMAD.MOV.U32 R104, RZ, RZ, R173 ;  /* 0x000000ffff687224 */ /* 0x000fce00078e00ad */
.L_x_14:
[----:B------:R-:W-:Y:S01]  /*7130*/  BAR.SYNC.DEFER_BLOCKING 0x0 ;  /* 0x0000000000007b1d */ /* 0x000fe20000010000 */
[C---:B------:R-:W-:Y:S01]  /*7140*/  FMUL R75, R172.reuse, 8388608 ;  /* 0x4b000000ac4b7820 */ /* 0x040fe20000400000 */
[C---:B------:R-:W-:Y:S02]  /*7150*/  FSETP.GEU.AND P1, PT, R172.reuse, 1.175494350822287508e-38, PT ;  /* 0x00800000ac00780b */ /* 0x040fe40003f2e000 */
[C---:B------:R-:W-:Y:S02]  /*7160*/  FSETP.GT.AND P0, PT, |R172|.reuse, 8.50705917302346158658e+37, PT ;  /* 0x7e800000ac00780b */ /* 0x040fe40003f04200 */
[----:B------:R-:W-:Y:S01]  /*7170*/  FSEL R75, R75, R172, !P1 ;  /* 0x000000ac4b4b7208 */ /* 0x000fe20004800000 */
[----:B------:R-:W2:Y:S01]  /*7180*/  LDCU.64 UR4, c[0x0][0x3e0] ;  /* 0x00007c00ff0477ac */ /* 0x000ea20008000a00 */
[----:B------:R-:W-:Y:S02]  /*7190*/  SHF.R.U32.HI R77, RZ, 0x2, R73 ;  /* 0x00000002ff4d7819 */ /* 0x000fe40000011649 */
[----:B------:R-:W-:Y:S01]  /*71a0*/  FSETP.GEU.AND P2, PT, |R172|, 1.175494350822287508e-38, PT ;  /* 0x00800000ac00780b */ /* 0x000fe20003f4e200 */
[----:B------:R-:W-:Y:S01]  /*71b0*/  VIADD R78, R75, 0xc0cafb0d ;  /* 0xc0cafb0d4b4e7836 */ /* 0x000fe20000000000 */
[----:B------:R-:W-:-:S02]  /*71c0*/  LEA R76, R2, UR9, 0x7 ;  /* 0x00000009024c7c11 */ /* 0x000fc4000f8e38ff */
[----:B------:R-:W-:Y:S01]  /*71d0*/  LOP3.LUT R2, R77, 0x18, RZ, 0xc0, !PT ;  /* 0x000000184d027812 */ /* 0x000fe200078ec0ff */
[----:B------:R-:W-:Y:S01]  /*71e0*/  IMAD.SHL.U32 R77, R73, 0x10, RZ ;  /* 0x00000010494d7824 */ /* 0x000fe200078e00ff */
[----:B------:R-:W-:Y:S01]  /*71f0*/  LOP3.LUT R78, R78, 0xff800000, RZ, 0xc0, !PT ;  /* 0xff8000004e4e7812 */ /* 0x000fe200078ec0ff */
[----:B------:R-:W-:Y:S01]  /*7200*/  @P0 FMUL R172, R172, 0.25 ;  /* 0x3e800000acac0820 */ /* 0x000fe20000400000 */
[----:B------:R-:W-:Y:S01]  /*7210*/  IMAD R3, R3, 0x10, R76 ;  /* 0x0000001003037824 */ /* 0x000fe200078e024c */
[----:B------:R-:W-:Y:S02]  /*7220*/  FSEL R76, RZ, -23, P1 ;  /* 0xc1b80000ff4c7808 */ /* 0x000fe40000800000 */
[----:B------:R-:W-:Y:S01]  /*7230*/  LOP3.LUT R79, R77, 0x30, RZ, 0xc0, !PT ;  /* 0x000000304d4f7812 */ /* 0x000fe200078ec0ff */
[----:B------:R-:W-:Y:S01]  /*7240*/  IMAD R3, R0, 0x8, R3 ;  /* 0x0000000800037824 */ /* 0x000fe200078e0203 */
[----:B------:R-:W-:Y:S01]  /*7250*/  I2FP.F32.S32 R77, R78 ;  /* 0x0000004e004d7245 */ /* 0x000fe20000201400 */
[----:B------:R-:W3:Y:S02]  /*7260*/  @!P6 SYNCS.CCTL.IV [UR9+0x5800] ;  /* 0x00580000ff00e9b1 */ /* 0x000ee40008000009 */
[----:B---3--:R-:W-:Y:S01]  /*7270*/  BAR.SYNC.DEFER_BLOCKING 0x0 ;  /* 0x0000000000007b1d */ /* 0x008fe20000010000 */
[----:B------:R-:W-:Y:S01]  /*7280*/  @!P2 FMUL R172, R172, 16777216 ;  /* 0x4b800000acaca820 */ /* 0x000fe20000400000 */
[----:B------:R-:W-:Y:S01]  /*7290*/  LOP3.LUT R2, R2, 0x1f, R73, 0xf8, !PT ;  /* 0x0000001f02027812 */ /* 0x000fe200078ef849 */
[----:B------:R-:W-:Y:S01]  /*72a0*/  FFMA.FTZ R76, R77, 1.1920928955078125e-07, R76 ;  /* 0x340000004d4c7823 */ /* 0x000fe2000001004c */
[C---:B------:R-:W-:Y:S01]  /*72b0*/  IMAD.IADD R78, R75.reuse, 0x1, -R78 ;  /* 0x000000014b4e7824 */ /* 0x040fe200078e0a4e */
[----:B------:R-:W-:Y:S01]  /*72c0*/  FSETP.NEU.AND P1, PT, R75, RZ, PT ;  /* 0x000000ff4b00720b */ /* 0x000fe20003f2d000 */
[----:B------:R-:W3:Y:S01]  /*72d0*/  MUFU.RCP R77, R172 ;  /* 0x000000ac004d7308 */ /* 0x000ee20000001000 */
[----:B------:R-:W-:Y:S01]  /*72e0*/  IMAD.SHL.U32 R80, R2, 0x8, RZ ;  /* 0x0000000802507824 */ /* 0x000fe200078e00ff */
[----:B01----:R-:W-:Y:S01]  /*72f0*/  LDTM.16dp32bit_t0_t15.x64 R4, tmem[UR11] ;  /* 0x0000000b000479ee */ /* 0x003fe20008b00000 */
[----:B------:R-:W0:Y:S01]  /*7300*/  LDTM.16dp32bit_t16_t31.x64 R4, tmem[UR11+0x40] ;  /* 0x0000400b000479ee */ /* 0x000e220008b20000 */
[----:B------:R-:W-:Y:S01]  /*7310*/  FADD R78, R78, -1 ;  /* 0xbf8000004e4e7421 */ /* 0x000fe20000000000 */
[----:B--2---:R-:W-:Y:S01]  /*7320*/  UIMAD UR4, UR8, UR4, URZ ;  /* 0x00000004080472a4 */ /* 0x004fe2000f8e02ff */
[----:B------:R-:W-:Y:S01]  /*7330*/  IMAD.SHL.U32 R2, R2, 0x10, RZ ;  /* 0x0000001002027824 */ /* 0x000fe200078e00ff */
[----:B------:R-:W-:-:S04]  /*7340*/  LOP3.LUT R80, R80, 0xc0, RZ, 0xc0, !PT ;  /* 0x000000c050507812 */ /* 0x000fc800078ec0ff */
[----:B------:R-:W-:Y:S01]  /*7350*/  IADD3 R0, PT, PT, R80, UR9, R79 ;  /* 0x0000000950007c10 */ /* 0x000fe2000fffe04f */
[----:B------:R-:W1:Y:S01]  /*7360*/  @!P6 SYNCS.CCTL.IV [UR9+0x5808] ;  /* 0x00580800ff00e9b1 */ /* 0x000e620008000009 */
[----:B------:R-:W-:Y:S01]  /*7370*/  NOP ;  /* 0x0000000000007918 */ /* 0x000fe20000000000 */
[----:B0-----:R-:W-:Y:S01]  /*7380*/  @P0 FMUL R4, R4, 0.25 ;  /* 0x3e80000004040820 */ /* 0x001fe20000400000 */
[----:B------:R-:W-:Y:S01]  /*7390*/  @P0 FMUL R5, R5, 0.25 ;  /* 0x3e80000005050820 */ /* 0x000fe20000400000 */
[----:B------:R-:W-:Y:S01]  /*73a0*/  @P0 FMUL R6, R6, 0.25 ;  /* 0x3e80000006060820 */ /* 0x000fe20000400000 */
[----:B------:R-:W-:Y:S01]  /*73b0*/  @P0 FMUL R7, R7, 0.25 ;  /* 0x3e80000007070820 */ /* 0x000fe20000400000 */
[----:B------:R-:W-:Y:S01]  /*73c0*/  @P0 FMUL R8, R8, 0.25 ;  /* 0x3e80000008080820 */ /* 0x000fe20000400000 */
[----:B------:R-:W-:Y:S01]  /*73d0*/  @P0 FMUL R9, R9, 0.25 ;  /* 0x3e80000009090820 */ /* 0x000fe20000400000 */
[----:B------:R-:W-:Y:S01]  /*73e0*/  @P0 FMUL R20, R20, 0.25 ;  /* 0x3e80000014140820 */ /* 0x000fe20000400000 */
[----:B------:R-:W-:Y:S01]  /*73f0*/  @P0 FMUL R21, R21, 0.25 ;  /* 0x3e80000015150820 */ /* 0x000fe20000400000 */
[----:B------:R-:W-:Y:S01]  /*7400*/  @!P2 FMUL R4, R4, 16777216 ;  /* 0x4b8000000404a820 */ /* 0x000fe20000400000 */
[----:B------:R-:W-:Y:S01]  /*7410*/  @!P2 FMUL R5, R5, 16777216 ;  /* 0x4b8000000505a820 */ /* 0x000fe20000400000 */
[----:B------:R-:W-:Y:S01]  /*7420*/  @!P2 FMUL R6, R6, 16777216 ;  /* 0x4b8000000606a820 */ /* 0x000fe20000400000 */
[----:B------:R-:W-:Y:S01]  /*7430*/  @!P2 FMUL R7, R7, 16777216 ;  /* 0x4b8000000707a820 */ /* 0x000fe20000400000 */
[----:B------:R-:W-:Y:S01]  /*7440*/  @!P2 FMUL R8, R8, 16777216 ;  /* 0x4b8000000808a820 */ /* 0x000fe20000400000 */
[----:B------:R-:W-:Y:S01]  /*7450*/  @!P2 FMUL R9, R9, 16777216 ;  /* 0x4b8000000909a820 */ /* 0x000fe20000400000 */
        /* <DEDUP_REMOVED lines=14> */
[----:B------:R-:W-:Y:S01]  /*7540*/  @P0 FMUL R40, R40, 0.25 ;  /* 0x3e80000028280820 */ /* 0x000fe20000400000 */
[----:B------:R-:W-:Y:S01]  /*7550*/  @P0 FMUL R41, R41, 0.25 ;  /* 0x3e80000029290820 */ /* 0x000fe20000400000 */
[C---:B---3--:R-:W-:Y:S01]  /*7560*/  FMUL R4, R77.reuse, R4 ;  /* 0x000000044d047220 */ /* 0x048fe20000400000 */
[C---:B------:R-:W-:Y:S01]  /*7570*/  FMUL R5, R77.reuse, R5 ;  /* 0x000000054d057220 */ /* 0x040fe20000400000 */
[C---:B------:R-:W-:Y:S01]  /*7580*/  FMUL R6, R77.reuse, R6 ;  /* 0x000000064d067220 */ /* 0x040fe20000400000 */
[C---:B------:R-:W-:Y:S01]  /*7590*/  FMUL R7, R77.reuse, R7 ;  /* 0x000000074d077220 */ /* 0x040fe20000400000 */
[C---:B------:R-:W-:Y:S01]  /*75a0*/  FMUL R8, R77.reuse, R8 ;  /* 0x000000084d087220 */ /* 0x040fe20000400000 */
[----:B------:R-:W-:Y:S01]  /*75b0*/  FMUL R9, R77, R9 ;  /* 0x000000094d097220 */ /* 0x000fe20000400000 */
        /* <DEDUP_REMOVED lines=10> */
[C---:B------:R-:W-:Y:S01]  /*7660*/  FMUL R20, R77.reuse, R20 ;  /* 0x000000144d147220 */ /* 0x040fe20000400000 */
[----:B------:R-:W-:Y:S01]  /*7670*/  FMUL R21, R77, R21 ;  /* 0x000000154d157220 */ /* 0x000fe20000400000 */
[----:B------:R-:W-:Y:S01]  /*7680*/  @!P2 FMUL R22, R22, 16777216 ;  /* 0x4b8000001616a820 */ /* 0x000fe20000400000 */
[----:B------:R-:W-:Y:S01]  /*7690*/  @!P2 FMUL R23, R23, 16777216 ;  /* 0x4b8000001717a820 */ /* 0x000fe20000400000 */
        /* <DEDUP_REMOVED lines=14> */
[C---:B------:R-:W-:Y:S01]  /*7780*/  FMUL R12, R77.reuse, R12 ;  /* 0x0000000c4d0c7220 */ /* 0x040fe20000400000 */
[C---:B------:R-:W-:Y:S01]  /*7790*/  FMUL R13, R77.reuse, R13 ;  /* 0x0000000d4d0d7220 */ /* 0x040fe20000400000 */
[C---:B------:R-:W-:Y:S01]  /*77a0*/  FMUL R14, R77.reuse, R14 ;  /* 0x0000000e4d0e7220 */ /* 0x040fe20000400000 */
[C---:B------:R-:W-:Y:S01]  /*77b0*/  FMUL R15, R77.reuse, R15 ;  /* 0x0000000f4d0f7220 */ /* 0x040fe20000400000 */
[C---:B------:R-:W-:Y:S01]  /*77c0*/  FMUL R16, R77.reuse, R16 ;  /* 0x000000104d107220 */ /* 0x040fe20000400000 */
[----:B------:R-:W-:Y:S01]  /*77d0*/  FMUL R17, R77, R17 ;  /* 0x000000114d117220 */ /* 0x000fe20000400000 */
[----:B------:R-:W-:Y:S01]  /*77e0*/  F2FP.SATFINITE.E4M3.F32.PACK_AB_MERGE_C R4, R5, R4, RZ ;  /* 0x000000040504723e */ /* 0x000fe200048070ff */
[----:B------:R-:W-:Y:S01]  /*77f0*/  @P0 FMUL R28, R28, 0.25 ;  /* 0x3e8000001c1c0820 */ /* 0x000fe20000400000 */
[----:B------:R-:W-:Y:S01]  /*7800*/  F2FP.SATFINITE.E4M3.F32.PACK_AB_MERGE_C R6, R7, R6, RZ ;  /* 0x000000060706723e */ /* 0x000fe200048070ff */
[----:B------:R-:W-:Y:S01]  /*7810*/  @P0 FMUL R29, R29, 0.25 ;  /* 0x3e8000001d1d0820 */ /* 0x000fe20000400000 */
[----:B------:R-:W-:Y:S01]  /*7820*/  F2FP.SATFINITE.E4M3.F32.PACK_AB_MERGE_C R8, R9, R8, RZ ;  /* 0x000000080908723e */ /* 0x000fe200048070ff */
        /* <DEDUP_REMOVED lines=33> */
[C---:B------:R-:W-:Y:S01]  /*7a40*/  FMUL R24, R77.reuse, R24 ;  /* 0x000000184d187220 */ /* 0x040fe20000400000 */
[----:B------:R-:W-:Y:S01]  /*7a50*/  FMUL R25, R77, R25 ;  /* 0x000000194d197220 */ /* 0x000fe20000400000 */
[----:B------:R-:W-:Y:S01]  /*7a60*/  LOP3.LUT R21, R4, 0xffff, RZ, 0xc0, !PT ;  /* 0x0000ffff04157812 */ /* 0x000fe200078ec0ff */
[----:B------:R-:W-:Y:S01]  /*7a70*/  @!P2 FMUL R28, R28, 16777216 ;  /* 0x4b8000001c1ca820 */ /* 0x000fe20000400000 */
[----:B------:R-:W-:Y:S01]  /*7a80*/  LOP3.LUT R82, R8, 0xffff, RZ, 0xc0, !PT ;  /* 0x0000ffff08527812 */ /* 0x000fe200078ec0ff */
[----:B------:R-:W-:Y:S01]  /*7a90*/  @!P2 FMUL R29, R29, 16777216 ;  /* 0x4b8000001d1da820 */ /* 0x000fe20000400000 */
[----:B------:R-:W-:Y:S01]  /*7aa0*/  LOP3.LUT R80, R6, 0xffff, RZ, 0xc0, !PT ;  /* 0x0000ffff06507812 */ /* 0x000fe200078ec0ff */
        /* <DEDUP_REMOVED lines=19> */
[----:B------:R-:W-:Y:S01]  /*7be0*/  @!P2 FMUL R18, R18, 16777216 ;  /* 0x4b8000001212a820 */ /* 0x000fe20000400000 */
[----:B------:R-:W-:Y:S01]  /*7bf0*/  @!P2 FMUL R19, R19, 16777216 ;  /* 0x4b8000001313a820 */ /* 0x000fe20000400000 */
[C---:B------:R-:W-:Y:S01]  /*7c00*/  FMUL R10, R77.reuse, R10 ;  /* 0x0000000a4d0a7220 */ /* 0x040fe20000400000 */
[----:B------:R-:W-:Y:S01]  /*7c10*/  FMUL R11, R77, R11 ;  /* 0x0000000b4d0b7220 */ /* 0x000fe20000400000 */
[----:B------:R-:W-:Y:S01]  /*7c20*/  @!P2 FMUL R42, R42, 16777216 ;  /* 0x4b8000002a2aa820 */ /* 0x000fe20000400000 */
[----:B------:R-:W-:Y:S01]  /*7c30*/  @!P2 FMUL R43, R43, 16777216 ;  /* 0x4b8000002b2ba820 */ /* 0x000fe20000400000 */
        /* <DEDUP_REMOVED lines=9> */
[----:B------:R-:W-:Y:S01]  /*7cd0*/  FMUL R28, R77, R28 ;  /* 0x0000001c4d1c7220 */ /* 0x000fe20000400000 */
[----:B------:R-:W-:Y:S01]  /*7ce0*/  F2FP.SATFINITE.E4M3.F32.PACK_AB_MERGE_C R36, R37, R36, RZ ;  /* 0x000000242524723e */ /* 0x000fe200048070ff */
[----:B------:R-:W-:Y:S01]  /*7cf0*/  FMUL R29, R77, R29 ;  /* 0x0000001d4d1d7220 */ /* 0x000fe20000400000 */
[----:B------:R-:W-:Y:S01]  /*7d00*/  F2FP.SATFINITE.E4M3.F32.PACK_AB_MERGE_C R38, R39, R38, RZ ;  /* 0x000000262726723e */ /* 0x000fe200048070ff */
[----:B------:R-:W-:Y:S01]  /*7d10*/  FMUL R30, R77, R30 ;  /* 0x0000001e4d1e7220 */ /* 0x000fe20000400000 */
[----:B------:R-:W-:Y:S01]  /*7d20*/  F2FP.SATFINITE.E4M3.F32.PACK_AB_MERGE_C R40, R41, R40, RZ ;  /* 0x000000282928723e */ /* 0x000fe200048070ff */
[C---:B------:R-:W-:Y:S01]  /*7d30*/  FMUL R31, R77.reuse, R31 ;  /* 0x0000001f4d1f7220 */ /* 0x040fe20000400000 */
[----:B------:R-:W-:Y:S01]  /*7d40*/  PRMT R5, R82, 0x3340, R1 ;  /* 0x0000334052057816 */ /* 0x000fe20000000001 */
[----:B------:R-:W-:Y:S01]  /*7d50*/  FMUL R32, R77, R32 ;  /* 0x000000204d207220 */ /* 0x000fe20000400000 */
[----:B------:R-:W-:Y:S01]  /*7d60*/  PRMT R4, R21, 0x3340, R80 ;  /* 0x0000334015047816 */ /* 0x000fe20000000050 */
        /* <DEDUP_REMOVED lines=8> */
[----:B------:R-:W-:Y:S01]  /*7df0*/  @!P2 FMUL R52, R52, 16777216 ;  /* 0x4b8000003434a820 */ /* 0x000fe20000400000 */
        /* <DEDUP_REMOVED lines=8> */
[C---:B------:R-:W-:Y:S01]  /*7e80*/  FMUL R18, R77.reuse, R18 ;  /* 0x000000124d127220 */ /* 0x040fe20000400000 */
[----:B------:R-:W-:Y:S01]  /*7e90*/  FMUL R19, R77, R19 ;  /* 0x000000134d137220 */ /* 0x000fe20000400000 */
[----:B------:R-:W-:Y:S01]  /*7ea0*/  @P0 FMUL R34, R34, 0.25 ;  /* 0x3e80000022220820 */ /* 0x000fe20000400000 */
[----:B------:R-:W-:Y:S01]  /*7eb0*/  @P0 FMUL R35, R35, 0.25 ;  /* 0x3e80000023230820 */ /* 0x000fe20000400000 */
[C---:B------:R-:W-:Y:S01]  /*7ec0*/  FMUL R42, R77.reuse, R42 ;  /* 0x0000002a4d2a7220 */ /* 0x040fe20000400000 */
[----:B------:R-:W-:Y:S01]  /*7ed0*/  FMUL R43, R77, R43 ;  /* 0x0000002b4d2b7220 */ /* 0x000fe20000400000 */
[----:B------:R-:W-:Y:S01]  /*7ee0*/  F2FP.SATFINITE.E4M3.F32.PACK_AB_MERGE_C R10, R11, R10, RZ ;  /* 0x0000000a0b0a723e */ /* 0x000fe200048070ff */
[C---:B------:R-:W-:Y:S01]  /*7ef0*/  FMUL R26, R77.reuse, R26 ;  /* 0x0000001a4d1a7220 */ /* 0x040fe20000400000 */
[C---:B------:R-:W-:Y:S01]  /*7f00*/  FMUL R27, R77.reuse, R27 ;  /* 0x0000001b4d1b7220 */ /* 0x040fe20000400000 */
[----:B------:R-:W-:Y:S01]  /*7f10*/  PRMT R11, R4, 0x5410, R5 ;  /* 0x00005410040b7816 */ /* 0x000fe20000000005 */
[C---:B------:R-:W-:Y:S01]  /*7f20*/  FMUL R52, R77.reuse, R52 ;  /* 0x000000344d347220 */ /* 0x040fe20000400000 */
[----:B------:R-:W-:Y:S01]  /*7f30*/  LOP3.LUT R36, R36, 0xffff, RZ, 0xc0, !PT ;  /* 0x0000ffff24247812 */ /* 0x000fe200078ec0ff */
[C---:B------:R-:W-:Y:S01]  /*7f40*/  FMUL R53, R77.reuse, R53 ;  /* 0x000000354d357220 */ /* 0x040fe20000400000 */
[----:B------:R-:W-:Y:S01]  /*7f50*/  LOP3.LUT R37, R38, 0xffff, RZ, 0xc0, !PT ;  /* 0x0000ffff26257812 */ /* 0x000fe200078ec0ff */
[C---:B------:R-:W-:Y:S01]  /*7f60*/  FMUL R54, R77.reuse, R54 ;  /* 0x000000364d367220 */ /* 0x040fe20000400000 */
[----:B------:R-:W-:Y:S01]  /*7f70*/  LOP3.LUT R40, R40, 0xffff, RZ, 0xc0, !PT ;  /* 0x0000ffff28287812 */ /* 0x000fe200078ec0ff */
[----:B------:R-:W-:Y:S01]  /*7f80*/  FMUL R55, R77, R55 ;  /* 0x000000374d377220 */ /* 0x000fe20000400000 */
[----:B------:R-:W-:Y:S01]  /*7f90*/  F2FP.SATFINITE.E4M3.F32.PACK_AB_MERGE_C R60, R61, R60, RZ ;  /* 0x0000003c3d3c723e */ /* 0x000fe200048070ff */
[----:B------:R-:W-:Y:S01]  /*7fa0*/  FMUL R56, R77, R56 ;  /* 0x000000384d387220 */ /* 0x000fe20000400000 */
[----:B------:R-:W-:Y:S01]  /*7fb0*/  F2FP.SATFINITE.E4M3.F32.PACK_AB_MERGE_C R62, R63, R62, RZ ;  /* 0x0000003e3f3e723e */ /* 0x000fe200048070ff */
[----:B------:R-:W-:Y:S01]  /*7fc0*/  FMUL R57, R77, R57 ;  /* 0x000000394d397220 */ /* 0x000fe20000400000 */
[----:B------:R-:W-:Y:S01]  /*7fd0*/  F2FP.SATFINITE.E4M3.F32.PACK_AB_MERGE_C R64, R65, R64, RZ ;  /* 0x000000404140723e */ /* 0x000fe200048070ff */
[----:B------:R-:W-:Y:S01]  /*7fe0*/  @!P2 FMUL R34, R34, 16777216 ;  /* 0x4b8000002222a820 */ /* 0x000fe20000400000 */
[----:B------:R-:W-:Y:S01]  /*7ff0*/  LOP3.LUT R20, R20, 0xffff, RZ, 0xc0, !PT ;  /* 0x0000ffff14147812 */ /* 0x000fe200078ec0ff */
[----:B------:R-:W-:Y:S01]  /*8000*/  @!P2 FMUL R35, R35, 16777216 ;  /* 0x4b8000002323a820 */ /* 0x000fe20000400000 */
[----:B------:R-:W-:Y:S01]  /*8010*/  LOP3.LUT R25, R22, 0xffff, RZ, 0xc0, !PT ;  /* 0x0000ffff16197812 */ /* 0x000fe200078ec0ff */
[C---:B------:R-:W-:Y:S01]  /*8020*/  FMUL R34, R77.reuse, R34 ;  /* 0x000000224d227220 */ /* 0x040fe20000400000 */
[----:B------:R-:W-:Y:S01]  /*8030*/  LOP3.LUT R24, R24, 0xffff, RZ, 0xc0, !PT ;  /* 0x0000ffff18187812 */ /* 0x000fe200078ec0ff */
[----:B------:R-:W-:Y:S01]  /*8040*/  FMUL R35, R77, R35 ;  /* 0x000000234d237220 */ /* 0x000fe20000400000 */
[--C-:B------:R-:W-:Y:S01]  /*8050*/  PRMT R5, R16, 0x3340, R1.reuse ;  /* 0x0000334010057816 */ /* 0x100fe20000000001 */
[----:B------:R-:W-:Y:S01]  /*8060*/  @P0 FMUL R50, R50, 0.25 ;  /* 0x3e80000032320820 */ /* 0x000fe20000400000 */
[----:B------:R-:W-:Y:S01]  /*8070*/  PRMT R4, R23, 0x3340, R14 ;  /* 0x0000334017047816 */ /* 0x000fe2000000000e */
[----:B------:R-:W-:Y:S01]  /*8080*/  @P0 FMUL R51, R51, 0.25 ;  /* 0x3e80000033330820 */ /* 0x000fe20000400000 */
[----:B------:R-:W-:Y:S01]  /*8090*/  F2FP.SATFINITE.E4M3.F32.PACK_AB_MERGE_C R28, R29, R28, RZ ;  /* 0x0000001c1d1c723e */ /* 0x000fe200048070ff */
        /* <DEDUP_REMOVED lines=8> */
[----:B------:R-:W-:Y:S01]  /*8120*/  @!P2 FMUL R50, R50, 16777216 ;  /* 0x4b8000003232a820 */ /* 0x000fe20000400000 */
[----:B------:R-:W-:Y:S01]  /*8130*/  F2FP.SATFINITE.E4M3.F32.PACK_AB_MERGE_C R48, R49, R48, RZ ;  /* 0x000000303130723e */ /* 0x000fe200048070ff */
[----:B------:R-:W-:Y:S01]  /*8140*/  @!P2 FMUL R51, R51, 16777216 ;  /* 0x4b8000003333a820 */ /* 0x000fe20000400000 */
[----:B------:R-:W-:Y:S01]  /*8150*/  F2FP.SATFINITE.E4M3.F32.PACK_AB_MERGE_C R18, R19, R18, RZ ;  /* 0x000000121312723e */ /* 0x000fe200048070ff */
[----:B------:R-:W-:Y:S01]  /*8160*/  @!P2 FMUL R66, R66, 16777216 ;  /* 0x4b8000004242a820 */ /* 0x000fe20000400000 */
[----:B------:R-:W-:Y:S01]  /*8170*/  F2FP.SATFINITE.E4M3.F32.PACK_AB_MERGE_C R42, R43, R42, RZ ;  /* 0x0000002a2b2a723e */ /* 0x000fe200048070ff */
[----:B------:R-:W-:Y:S01]  /*8180*/  @!P2 FMUL R67, R67, 16777216 ;  /* 0x4b8000004343a820 */ /* 0x000fe20000400000 */
[----:B------:R-:W-:Y:S01]  /*8190*/  PRMT R19, R40, 0x3340, R1 ;  /* 0x0000334028137816 */ /* 0x000fe20000000001 */
[C---:B------:R-:W-:Y:S01]  /*81a0*/  FMUL R50, R77.reuse, R50 ;  /* 0x000000324d327220 */ /* 0x040fe20000400000 */
[----:B------:R-:W-:Y:S01]  /*81b0*/  PRMT R12, R36, 0x3340, R37 ;  /* 0x00003340240c7816 */ /* 0x000fe20000000025 */
[----:B------:R-:W-:Y:S01]  /*81c0*/  FMUL R51, R77, R51 ;  /* 0x000000334d337220 */ /* 0x000fe20000400000 */
[----:B------:R-:W-:Y:S01]  /*81d0*/  F2FP.SATFINITE.E4M3.F32.PACK_AB_MERGE_C R26, R27, R26, RZ ;  /* 0x0000001a1b1a723e */ /* 0x000fe200048070ff */
[----:B------:R-:W-:Y:S01]  /*81e0*/  @!P2 FMUL R58, R58, 16777216 ;  /* 0x4b8000003a3aa820 */ /* 0x000fe20000400000 */
[----:B------:R-:W-:Y:S01]  /*81f0*/  PRMT R7, R24, 0x3340, R1 ;  /* 0x0000334018077816 */ /* 0x000fe20000000001 */
[----:B------:R-:W-:Y:S01]  /*8200*/  @!P2 FMUL R59, R59, 16777216 ;  /* 0x4b8000003b3ba820 */ /* 0x000fe20000400000 */
[----:B------:R-:W-:Y:S01]  /*8210*/  PRMT R6, R20, 0x3340, R25 ;  /* 0x0000334014067816 */ /* 0x000fe20000000019 */
[C---:B------:R-:W-:Y:S01]  /*8220*/  FMUL R66, R77.reuse, R66 ;  /* 0x000000424d427220 */ /* 0x040fe20000400000 */
[----:B------:R-:W-:Y:S01]  /*8230*/  PRMT R13, R4, 0x5410, R5 ;  /* 0x00005410040d7816 */ /* 0x000fe20000000005 */
[C---:B------:R-:W-:Y:S01]  /*8240*/  FMUL R67, R77.reuse, R67 ;  /* 0x000000434d437220 */ /* 0x040fe20000400000 */
[----:B------:R-:W-:Y:S01]  /*8250*/  LOP3.LUT R60, R60, 0xffff, RZ, 0xc0, !PT ;  /* 0x0000ffff3c3c7812 */ /* 0x000fe200078ec0ff */
[C---:B------:R-:W-:Y:S01]  /*8260*/  FMUL R58, R77.reuse, R58 ;  /* 0x0000003a4d3a7220 */ /* 0x040fe20000400000 */
[----:B------:R-:W-:Y:S01]  /*8270*/  LOP3.LUT R43, R62, 0xffff, RZ, 0xc0, !PT ;  /* 0x0000ffff3e2b7812 */ /* 0x000fe200078ec0ff */
[----:B------:R-:W-:Y:S01]  /*8280*/  FMUL R59, R77, R59 ;  /* 0x0000003b4d3b7220 */ /* 0x000fe20000400000 */
[----:B------:R-:W-:-:S02]  /*8290*/  LOP3.LUT R64, R64, 0xffff, RZ, 0xc0, !PT ;  /* 0x0000ffff40407812 */ /* 0x000fc400078ec0ff */
[----:B------:R-:W-:Y:S02]  /*82a0*/  LOP3.LUT R28, R28, 0xffff, RZ, 0xc0, !PT ;  /* 0x0000ffff1c1c7812 */ /* 0x000fe400078ec0ff */
[----:B------:R-:W-:Y:S02]  /*82b0*/  LOP3.LUT R27, R30, 0xffff, RZ, 0xc0, !PT ;  /* 0x0000ffff1e1b7812 */ /* 0x000fe400078ec0ff */
[----:B------:R-:W-:Y:S02]  /*82c0*/  LOP3.LUT R32, R32, 0xffff, RZ, 0xc0, !PT ;  /* 0x0000ffff20207812 */ /* 0x000fe400078ec0ff */
[----:B------:R-:W-:Y:S02]  /*82d0*/  LOP3.LUT R44, R44, 0xffff, RZ, 0xc0, !PT ;  /* 0x0000ffff2c2c7812 */ /* 0x000fe400078ec0ff */
[----:B------:R-:W-:Y:S02]  /*82e0*/  LOP3.LUT R39, R46, 0xffff, RZ, 0xc0, !PT ;  /* 0x0000ffff2e277812 */ /* 0x000fe400078ec0ff */
[----:B------:R-:W-:-:S02]  /*82f0*/  LOP3.LUT R48, R48, 0xffff, RZ, 0xc0, !PT ;  /* 0x0000ffff30307812 */ /* 0x000fc400078ec0ff */
[----:B------:R-:W-:Y:S02]  /*8300*/  SHF.R.U32.HI R4, RZ, 0x8, R21 ;  /* 0x00000008ff047819 */ /* 0x000fe40000011615 */
[----:B------:R-:W-:Y:S02]  /*8310*/  SHF.R.U32.HI R5, RZ, 0x8, R80 ;  /* 0x00000008ff057819 */ /* 0x000fe40000011650 */
[----:B------:R-:W-:Y:S02]  /*8320*/  F2FP.SATFINITE.E4M3.F32.PACK_AB_MERGE_C R52, R53, R52, RZ ;  /* 0x000000343534723e */ /* 0x000fe400048070ff */
[----:B------:R-:W-:Y:S02]  /*8330*/  F2FP.SATFINITE.E4M3.F32.PACK_AB_MERGE_C R54, R55, R54, RZ ;  /* 0x000000363736723e */ /* 0x000fe400048070ff */
[----:B------:R-:W-:Y:S02]  /*8340*/  F2FP.SATFINITE.E4M3.F32.PACK_AB_MERGE_C R56, R57, R56, RZ ;  /* 0x000000383938723e */ /* 0x000fe400048070ff */
[----:B------:R-:W-:-:S02]  /*8350*/  PRMT R29, R12, 0x5410, R19 ;  /* 0x000054100c1d7816 */ /* 0x000fc40000000013 */
[----:B------:R-:W-:Y:S02]  /*8360*/  PRMT R15, R6, 0x5410, R7 ;  /* 0x00005410060f7816 */ /* 0x000fe40000000007 */
[----:B------:R-:W-:Y:S02]  /*8370*/  PRMT R19, R64, 0x3340, R1 ;  /* 0x0000334040137816 */ /* 0x000fe40000000001 */
[----:B------:R-:W-:Y:S02]  /*8380*/  PRMT R12, R60, 0x3340, R43 ;  /* 0x000033403c0c7816 */ /* 0x000fe4000000002b */
[----:B------:R-:W-:Y:S02]  /*8390*/  PRMT R9, R32, 0x3340, R1 ;  /* 0x0000334020097816 */ /* 0x000fe40000000001 */
[----:B------:R-:W-:Y:S02]  /*83a0*/  PRMT R8, R28, 0x3340, R27 ;  /* 0x000033401c087816 */ /* 0x000fe4000000001b */
[----:B------:R-:W-:-:S02]  /*83b0*/  PRMT R7, R48, 0x3340, R1 ;  /* 0x0000334030077816 */ /* 0x000fc40000000001 */
[----:B------:R-:W-:Y:S02]  /*83c0*/  PRMT R6, R44, 0x3340, R39 ;  /* 0x000033402c067816 */ /* 0x000fe40000000027 */
[----:B------:R-:W-:Y:S02]  /*83d0*/  LOP3.LUT R4, R4, 0xffff, RZ, 0xc0, !PT ;  /* 0x0000ffff04047812 */ /* 0x000fe400078ec0ff */
[----:B------:R-:W-:Y:S02]  /*83e0*/  LOP3.LUT R5, R5, 0xffff, RZ, 0xc0, !PT ;  /* 0x0000ffff05057812 */ /* 0x000fe400078ec0ff */
[----:B------:R-:W-:Y:S02]  /*83f0*/  LOP3.LUT R52, R52, 0xffff, RZ, 0xc0, !PT ;  /* 0x0000ffff34347812 */ /* 0x000fe400078ec0ff */
[----:B------:R-:W-:Y:S02]  /*8400*/  LOP3.LUT R41, R54, 0xffff, RZ, 0xc0, !PT ;  /* 0x0000ffff36297812 */ /* 0x000fe400078ec0ff */
[----:B------:R-:W-:-:S02]  /*8410*/  LOP3.LUT R56, R56, 0xffff, RZ, 0xc0, !PT ;  /* 0x0000ffff38387812 */ /* 0x000fc400078ec0ff */
[----:B------:R-:W-:Y:S02]  /*8420*/  F2FP.SATFINITE.E4M3.F32.PACK_AB_MERGE_C R34, R35, R34, RZ ;  /* 0x000000222322723e */ /* 0x000fe400048070ff */
[----:B------:R-:W-:Y:S02]  /*8430*/  PRMT R35, R12, 0x5410, R19 ;  /* 0x000054100c237816 */ /* 0x000fe40000000013 */
[----:B------:R-:W-:Y:S02]  /*8440*/  PRMT R17, R8, 0x5410, R9 ;  /* 0x0000541008117816 */ /* 0x000fe40000000009 */
[----:B------:R-:W-:Y:S02]  /*8450*/  PRMT R31, R6, 0x5410, R7 ;  /* 0x00005410061f7816 */ /* 0x000fe40000000007 */
[----:B------:R-:W-:Y:S02]  /*8460*/  PRMT R12, R4, 0x3340, R5 ;  /* 0x00003340040c7816 */ /* 0x000fe40000000005 */
[----:B------:R-:W-:-:S02]  /*8470*/  PRMT R9, R56, 0x3340, R1 ;  /* 0x0000334038097816 */ /* 0x000fc40000000001 */
[----:B------:R-:W-:Y:S02]  /*8480*/  PRMT R8, R52, 0x3340, R41 ;  /* 0x0000334034087816 */ /* 0x000fe40000000029 */
[----:B------:R-:W-:Y:S02]  /*8490*/  SHF.R.U32.HI R5, RZ, 0x8, R23 ;  /* 0x00000008ff057819 */ /* 0x000fe40000011617 */
[----:B------:R-:W-:Y:S02]  /*84a0*/  SHF.R.U32.HI R6, RZ, 0x8, R14 ;  /* 0x00000008ff067819 */ /* 0x000fe4000001160e */
[----:B------:R-:W-:Y:S02]  /*84b0*/  PRMT R33, R8, 0x5410, R9 ;  /* 0x0000541008217816 */ /* 0x000fe40000000009 */
[----:B------:R-:W-:Y:S02]  /*84c0*/  LOP3.LUT R5, R5, 0xffff, RZ, 0xc0, !PT ;  /* 0x0000ffff05057812 */ /* 0x000fe400078ec0ff */
[----:B------:R-:W-:-:S02]  /*84d0*/  LOP3.LUT R6, R6, 0xffff, RZ, 0xc0, !PT ;  /* 0x0000ffff06067812 */ /* 0x000fc400078ec0ff */
[----:B------:R-:W-:Y:S02]  /*84e0*/  SHF.R.U32.HI R8, RZ, 0x8, R20 ;  /* 0x00000008ff087819 */ /* 0x000fe40000011614 */
[----:B------:R-:W-:Y:S02]  /*84f0*/  SHF.R.U32.HI R9, RZ, 0x8, R25 ;  /* 0x00000008ff097819 */ /* 0x000fe40000011619 */
[----:B------:R-:W-:Y:S02]  /*8500*/  PRMT R14, R5, 0x3340, R6 ;  /* 0x00003340050e7816 */ /* 0x000fe40000000006 */
[----:B------:R-:W-:Y:S02]  /*8510*/  LOP3.LUT R8, R8, 0xffff, RZ, 0xc0, !PT ;  /* 0x0000ffff08087812 */ /* 0x000fe400078ec0ff */
[----:B------:R-:W-:Y:S02]  /*8520*/  LOP3.LUT R9, R9, 0xffff, RZ, 0xc0, !PT ;  /* 0x0000ffff09097812 */ /* 0x000fe400078ec0ff */
[----:B------:R-:W-:-:S02]  /*8530*/  SHF.R.U32.HI R5, RZ, 0x8, R28 ;  /* 0x00000008ff057819 */ /* 0x000fc4000001161c */
[----:B------:R-:W-:Y:S02]  /*8540*/  SHF.R.U32.HI R6, RZ, 0x8, R27 ;  /* 0x00000008ff067819 */ /* 0x000fe4000001161b */
[----:B------:R-:W-:Y:S02]  /*8550*/  SHF.R.U32.HI R4, RZ, 0x8, R82 ;  /* 0x00000008ff047819 */ /* 0x000fe40000011652 */
[----:B------:R-:W-:Y:S02]  /*8560*/  SHF.R.U32.HI R7, RZ, 0x8, R16 ;  /* 0x00000008ff077819 */ /* 0x000fe40000011610 */
[----:B------:R-:W-:Y:S01]  /*8570*/  PRMT R16, R8, 0x3340, R9 ;  /* 0x0000334008107816 */ /* 0x000fe20000000009 */
[----:B------:R-:W-:Y:S01]  /*8580*/  IMAD.MOV.U32 R9, RZ, RZ, 0x3dc6b27f ;  /* 0x3dc6b27fff097424 */ /* 0x000fe200078e00ff */
[----:B------:R-:W-:Y:S02]  /*8590*/  LOP3.LUT R5, R5, 0xffff, RZ, 0xc0, !PT ;  /* 0x0000ffff05057812 */ /* 0x000fe400078ec0ff */
[----:B------:R-:W-:-:S02]  /*85a0*/  LOP3.LUT R6, R6, 0xffff, RZ, 0xc0, !PT ;  /* 0x0000ffff06067812 */ /* 0x000fc400078ec0ff */
[----:B------:R-:W-:Y:S02]  /*85b0*/  LOP3.LUT R4, R4, 0xffff, RZ, 0xc0, !PT ;  /* 0x0000ffff04047812 */ /* 0x000fe400078ec0ff */
[----:B------:R-:W-:Y:S01]  /*85c0*/  PRMT R20, R5, 0x3340, R6 ;  /* 0x0000334005147816 */ /* 0x000fe20000000006 */
[----:B------:R-:W-:Y:S01]  /*85d0*/  FFMA.FTZ R5, R78, R9, -0.16845393180847167969 ;  /* 0xbe2c7f304e057423 */ /* 0x000fe20000010009 */
[----:B------:R-:W-:Y:S02]  /*85e0*/  PRMT R19, R4, 0x3340, R1 ;  /* 0x0000334004137816 */ /* 0x000fe40000000001 */
[----:B------:R-:W-:Y:S01]  /*85f0*/  SHF.R.U32.HI R4, RZ, 0x8, R24 ;  /* 0x00000008ff047819 */ /* 0x000fe20000011618 */
[----:B------:R-:W-:Y:S01]  /*8600*/  FFMA.FTZ R5, R78, R5, 0.1716887056827545166 ;  /* 0x3e2fcf2a4e057423 */ /* 0x000fe20000010005 */
[----:B------:R-:W-:Y:S02]  /*8610*/  LOP3.LUT R7, R7, 0xffff, RZ, 0xc0, !PT ;  /* 0x0000ffff07077812 */ /* 0x000fe400078ec0ff */
[----:B------:R-:W-:Y:S01]  /*8620*/  LOP3.LUT R4, R4, 0xffff, RZ, 0xc0, !PT ;  /* 0x0000ffff04047812 */ /* 0x000fe200078ec0ff */
[----:B------:R-:W-:Y:S01]  /*8630*/  FFMA.FTZ R5, R78, R5, -0.17900948226451873779 ;  /* 0xbe374e434e057423 */ /* 0x000fe20000010005 */
[----:B------:R-:W-:-:S02]  /*8640*/  PRMT R21, R7, 0x3340, R68 ;  /* 0x0000334007157816 */ /* 0x000fc40000000044 */
[----:B------:R-:W-:Y:S01]  /*8650*/  SHF.R.U32.HI R7, RZ, 0x8, R32 ;  /* 0x00000008ff077819 */ /* 0x000fe20000011620 */
[----:B------:R-:W-:Y:S01]  /*8660*/  FFMA.FTZ R5, R78, R5, 0.20512372255325317383 ;  /* 0x3e520bf44e057423 */ /* 0x000fe20000010005 */
[----:B------:R-:W-:Y:S02]  /*8670*/  PRMT R23, R4, 0x3340, R1 ;  /* 0x0000334004177816 */ /* 0x000fe40000000001 */
[----:B------:R-:W-:Y:S01]  /*8680*/  SHF.R.U32.HI R4, RZ, 0x8, R36 ;  /* 0x00000008ff047819 */ /* 0x000fe20000011624 */
[C---:B------:R-:W-:Y:S01]  /*8690*/  FFMA.FTZ R5, R78.reuse, R5, -0.24046532809734344482 ;  /* 0xbe763c8b4e057423 */ /* 0x040fe20000010005 */
[----:B------:R-:W-:Y:S02]  /*86a0*/  SHF.R.U32.HI R6, RZ, 0x8, R37 ;  /* 0x00000008ff067819 */ /* 0x000fe40000011625 */
[----:B------:R-:W-:Y:S01]  /*86b0*/  LOP3.LUT R8, R7, 0xffff, RZ, 0xc0, !PT ;  /* 0x0000ffff07087812 */ /* 0x000fe200078ec0ff */
[----:B------:R-:W-:Y:S01]  /*86c0*/  FFMA.FTZ R5, R78, R5, 0.28857114911079406738 ;  /* 0x3e93bf994e057423 */ /* 0x000fe20000010005 */
[----:B------:R-:W-:-:S02]  /*86d0*/  SHF.R.U32.HI R7, RZ, 0x8, R40 ;  /* 0x00000008ff077819 */ /* 0x000fc40000011628 */
[----:B------:R-:W-:Y:S01]  /*86e0*/  SHF.R.U32.HI R9, RZ, 0x8, R39 ;  /* 0x00000008ff097819 */ /* 0x000fe20000011627 */
[----:B------:R-:W-:Y:S01]  /*86f0*/  FFMA.FTZ R5, R78, R5, -0.36067417263984680176 ;  /* 0xbeb8aa494e057423 */ /* 0x000fe20000010005 */
[----:B------:R-:W-:Y:S02]  /*8700*/  LOP3.LUT R27, R4, 0xffff, RZ, 0xc0, !PT ;  /* 0x0000ffff041b7812 */ /* 0x000fe400078ec0ff */
[----:B------:R-:W-:Y:S01]  /*8710*/  LOP3.LUT R6, R6, 0xffff, RZ, 0xc0, !PT ;  /* 0x0000ffff06067812 */ /* 0x000fe200078ec0ff */
[----:B------:R-:W-:Y:S01]  /*8720*/  FFMA.FTZ R5, R78, R5, 0.48089820146560668945 ;  /* 0x3ef6384a4e057423 */ /* 0x000fe20000010005 */
[----:B------:R-:W-:Y:S02]  /*8730*/  PRMT R25, R8, 0x3340, R1 ;  /* 0x0000334008197816 */ /* 0x000fe40000000001 */
[----:B------:R-:W-:Y:S01]  /*8740*/  LOP3.LUT R4, R7, 0xffff, RZ, 0xc0, !PT ;  /* 0x0000ffff07047812 */ /* 0x000fe200078ec0ff */
[----:B------:R-:W-:Y:S01]  /*8750*/  FFMA.FTZ R5, R78, R5, -0.72134751081466674805 ;  /* 0xbf38aa3b4e057423 */ /* 0x000fe20000010005 */
[----:B------:R-:W-:-:S02]  /*8760*/  LOP3.LUT R7, R9, 0xffff, RZ, 0xc0, !PT ;  /* 0x0000ffff09077812 */ /* 0x000fc400078ec0ff */
[----:B------:R-:W-:Y:S01]  /*8770*/  PRMT R9, R27, 0x3340, R6 ;  /* 0x000033401b097816 */ /* 0x000fe20000000006 */
[----:B------:R-:W-:Y:S01]  /*8780*/  FMUL R5, R78, R5 ;  /* 0x000000054e057220 */ /* 0x000fe20000400000 */
[----:B------:R-:W-:Y:S02]  /*8790*/  LOP3.LUT R26, R26, 0xffff, RZ, 0xc0, !PT ;  /* 0x0000ffff1a1a7812 */ /* 0x000fe400078ec0ff */
[----:B------:R-:W-:Y:S01]  /*87a0*/  PRMT R19, R12, 0x5410, R19 ;  /* 0x000054100c137816 */ /* 0x000fe20000000013 */
[----:B------:R-:W-:Y:S01]  /*87b0*/  FMUL R5, R78, R5 ;  /* 0x000000054e057220 */ /* 0x000fe20000400000 */
[----:B------:R-:W-:Y:S02]  /*87c0*/  PRMT R21, R14, 0x5410, R21 ;  /* 0x000054100e157816 */ /* 0x000fe40000000015 */
[----:B------:R-:W-:Y:S01]  /*87d0*/  PRMT R23, R16, 0x5410, R23 ;  /* 0x0000541010177816 */ /* 0x000fe20000000017 */
[----:B------:R-:W-:Y:S01]  /*87e0*/  FFMA.FTZ R5, R78, 1.4426950216293334961, R5 ;  /* 0x3fb8aa3b4e057823 */ /* 0x000fe20000010005 */
[----:B------:R-:W-:-:S02]  /*87f0*/  LOP3.LUT R10, R10, 0xffff, RZ, 0xc0, !PT ;  /* 0x0000ffff0a0a7812 */ /* 0x000fc400078ec0ff */
[----:B------:R-:W-:Y:S01]  /*8800*/  PRMT R27, R20, 0x5410, R25 ;  /* 0x00005410141b7816 */ /* 0x000fe20000000019 */
[----:B------:R-:W-:Y:S01]  /*8810*/  FADD R5, R76, R5 ;  /* 0x000000054c057221 */ /* 0x000fe20000000000 */
[----:B------:R-:W-:Y:S02]  /*8820*/  LOP3.LUT R18, R18, 0xffff, RZ, 0xc0, !PT ;  /* 0x0000ffff12127812 */ /* 0x000fe400078ec0ff */
[----:B------:R-:W-:Y:S02]  /*8830*/  LOP3.LUT R34, R34, 0xffff, RZ, 0xc0, !PT ;  /* 0x0000ffff22227812 */ /* 0x000fe400078ec0ff */
[----:B------:R-:W-:Y:S02]  /*8840*/  PRMT R14, R15, 0x4210, R26 ;  /* 0x000042100f0e7816 */ /* 0x000fe4000000001a */
[--C-:B------:R-:W-:Y:S02]  /*8850*/  PRMT R12, R11, 0x4210, R10.reuse ;  /* 0x000042100b0c7816 */ /* 0x100fe4000000000a */
[----:B------:R-:W-:-:S02]  /*8860*/  PRMT R24, R19, 0x5210, R10 ;  /* 0x0000521013187816 */ /* 0x000fc4000000000a */
[--C-:B------:R-:W-:Y:S02]  /*8870*/  PRMT R13, R13, 0x4210, R18.reuse ;  /* 0x000042100d0d7816 */ /* 0x100fe40000000012 */
[----:B------:R-:W-:Y:S02]  /*8880*/  PRMT R25, R21, 0x5210, R18 ;  /* 0x0000521015197816 */ /* 0x000fe40000000012 */
[----:B------:R-:W-:Y:S01]  /*8890*/  PRMT R26, R23, 0x5210, R26 ;  /* 0x00005210171a7816 */ /* 0x000fe2000000001a */
[----:B------:R-:W0:Y:S01]  /*88a0*/  LDC.64 R18, c[0x0][0x398] ;  /* 0x0000e600ff127b82 */ /* 0x000e220000000a00 */
[--C-:B------:R-:W-:Y:S01]  /*88b0*/  PRMT R15, R17, 0x4210, R34.reuse ;  /* 0x00004210110f7816 */ /* 0x100fe20000000022 */
[----:B------:R-:W-:Y:S01]  /*88c0*/  IMAD R17, R74, UR5, RZ ;  /* 0x000000054a117c24 */ /* 0x000fe2000f8e02ff */
[----:B------:R-:W-:Y:S01]  /*88d0*/  PRMT R27, R27, 0x5210, R34 ;  /* 0x000052101b1b7816 */ /* 0x000fe20000000022 */
[----:B------:R-:W-:Y:S01]  /*88e0*/  USHF.R.S32.HI UR5, URZ, 0x1f, UR4 ;  /* 0x0000001fff057899 */ /* 0x000fe20008011404 */
[----:B------:R-:W-:Y:S01]  /*88f0*/  SHF.R.U32.HI R8, RZ, 0x8, R44 ;  /* 0x00000008ff087819 */ /* 0x000fe2000001162c */
[----:B-1----:R-:W-:Y:S01]  /*8900*/  STS.128 [R3], R12 ;  /* 0x0000000c03007388 */ /* 0x002fe20000000c00 */
[----:B------:R-:W-:-:S02]  /*8910*/  ISETP.GE.U32.AND P0, PT, R75, 0x7f800000, PT ;  /* 0x7f8000004b00780c */ /* 0x000fc40003f06070 */
[----:B------:R-:W-:Y:S01]  /*8920*/  LOP3.LUT R8, R8, 0xffff, RZ, 0xc0, !PT ;  /* 0x0000ffff08087812 */ /* 0x000fe200078ec0ff */
[----:B------:R1:W-:Y:S01]  /*8930*/  STS.128 [R3+0x400], R24 ;  /* 0x0004001803007388 */ /* 0x0003e20000000c00 */
[----:B------:R-:W-:Y:S02]  /*8940*/  PRMT R22, R4, 0x3340, R1 ;  /* 0x0000334004167816 */ /* 0x000fe40000000001 */
[----:B------:R-:W-:Y:S02]  /*8950*/  PRMT R28, R8, 0x3340, R7 ;  /* 0x00003340081c7816 */ /* 0x000fe40000000007 */
[----:B------:R-:W-:Y:S02]  /*8960*/  SHF.R.U32.HI R4, RZ, 0x8, R48 ;  /* 0x00000008ff047819 */ /* 0x000fe40000011630 */
[----:B------:R-:W-:Y:S02]  /*8970*/  SHF.R.U32.HI R6, RZ, 0x8, R52 ;  /* 0x00000008ff067819 */ /* 0x000fe40000011634 */
[----:B------:R-:W-:Y:S01]  /*8980*/  SHF.R.U32.HI R7, RZ, 0x8, R41 ;  /* 0x00000008ff077819 */ /* 0x000fe20000011629 */
[----:B------:R-:W-:Y:S01]  /*8990*/  @P0 IMAD.MOV.U32 R10, RZ, RZ, 0x7f800000 ;  /* 0x7f800000ff0a0424 */ /* 0x000fe200078e00ff */
[----:B------:R-:W-:-:S02]  /*89a0*/  SHF.R.U32.HI R8, RZ, 0x8, R56 ;  /* 0x00000008ff087819 */ /* 0x000fc40000011638 */
[----:B------:R-:W-:Y:S01]  /*89b0*/  LOP3.LUT R4, R4, 0xffff, RZ, 0xc0, !PT ;  /* 0x0000ffff04047812 */ /* 0x000fe200078ec0ff */
[----:B------:R-:W-:Y:S01]  /*89c0*/  @P0 FFMA.FTZ R5, R75, R10, +INF ;  /* 0x7f8000004b050423 */ /* 0x000fe2000001000a */
[----:B------:R-:W-:Y:S01]  /*89d0*/  LOP3.LUT R7, R7, 0xffff, RZ, 0xc0, !PT ;  /* 0x0000ffff07077812 */ /* 0x000fe200078ec0ff */
[----:B------:R-:W2:Y:S01]  /*89e0*/  LDC R10, c[0x0][0x3e8] ;  /* 0x0000fa00ff0a7b82 */ /* 0x000ea20000000800 */
[----:B------:R-:W-:Y:S02]  /*89f0*/  LOP3.LUT R6, R6, 0xffff, RZ, 0xc0, !PT ;  /* 0x0000ffff06067812 */ /* 0x000fe400078ec0ff */
[----:B------:R-:W-:Y:S02]  /*8a00*/  LOP3.LUT R8, R8, 0xffff, RZ, 0xc0, !PT ;  /* 0x0000ffff08087812 */ /* 0x000fe400078ec0ff */
[----:B------:R-:W-:Y:S02]  /*8a10*/  PRMT R37, R4, 0x3340, R1 ;  /* 0x0000334004257816 */ /* 0x000fe40000000001 */
[----:B------:R-:W-:-:S02]  /*8a20*/  PRMT R30, R6, 0x3340, R7 ;  /* 0x00003340061e7816 */ /* 0x000fc40000000007 */
[----:B------:R-:W-:Y:S02]  /*8a30*/  SHF.R.U32.HI R6, RZ, 0x8, R43 ;  /* 0x00000008ff067819 */ /* 0x000fe4000001162b */
[----:B------:R-:W-:Y:S02]  /*8a40*/  SHF.R.U32.HI R4, RZ, 0x8, R60 ;  /* 0x00000008ff047819 */ /* 0x000fe4000001163c */
[----:B------:R-:W-:Y:S02]  /*8a50*/  SHF.R.U32.HI R7, RZ, 0x8, R64 ;  /* 0x00000008ff077819 */ /* 0x000fe40000011640 */
[----:B------:R-:W-:Y:S02]  /*8a60*/  PRMT R39, R8, 0x3340, R1 ;  /* 0x0000334008277816 */ /* 0x000fe40000000001 */
[----:B------:R-:W-:Y:S01]  /*8a70*/  LEA R8, R68, UR9, 0x4 ;  /* 0x0000000944087c11 */ /* 0x000fe2000f8e20ff */
[----:B------:R-:W-:Y:S01]  /*8a80*/  BAR.SYNC.DEFER_BLOCKING 0x0 ;  /* 0x0000000000007b1d */ /* 0x000fe20000010000 */
[----:B------:R-:W-:-:S02]  /*8a90*/  LOP3.LUT R6, R6, 0xffff, RZ, 0xc0, !PT ;  /* 0x0000ffff06067812 */ /* 0x000fc400078ec0ff */
[----:B------:R-:W-:Y:S02]  /*8aa0*/  LOP3.LUT R11, R4, 0xffff, RZ, 0xc0, !PT ;  /* 0x0000ffff040b7812 */ /* 0x000fe400078ec0ff */
[----:B------:R-:W-:Y:S01]  /*8ab0*/  LOP3.LUT R4, R7, 0xffff, RZ, 0xc0, !PT ;  /* 0x0000ffff07047812 */ /* 0x000fe200078ec0ff */
[----:B--2---:R-:W-:Y:S01]  /*8ac0*/  IMAD R82, R72, R10, RZ ;  /* 0x0000000a48527224 */ /* 0x004fe200078e02ff */
[----:B------:R-:W-:Y:S02]  /*8ad0*/  PRMT R6, R11, 0x3340, R6 ;  /* 0x000033400b067816 */ /* 0x000fe40000000006 */
[----:B------:R-:W-:Y:S02]  /*8ae0*/  PRMT R7, R9, 0x5410, R22 ;  /* 0x0000541009077816 */ /* 0x000fe40000000016 */
[----:B------:R-:W-:Y:S02]  /*8af0*/  FSEL R5, R5, -INF , P1 ;  /* 0xff80000005057808 */ /* 0x000fe40000800000 */
[----:B------:R-:W-:-:S02]  /*8b00*/  PRMT R11, R4, 0x3340, R1 ;  /* 0x00003340040b7816 */ /* 0x000fc40000000001 */
[----:B------:R-:W-:Y:S01]  /*8b10*/  LOP3.LUT R42, R42, 0xffff, RZ, 0xc0, !PT ;  /* 0x0000ffff2a2a7812 */ /* 0x000fe200078ec0ff */
[----:B------:R-:W-:Y:S01]  /*8b20*/  FFMA R9, R5, 0.69314718246459960938, R104 ;  /* 0x3f31721805097823 */ /* 0x000fe20000000068 */
[----:B------:R-:W-:Y:S02]  /*8b30*/  PRMT R37, R28, 0x5410, R37 ;  /* 0x000054101c257816 */ /* 0x000fe40000000025 */
[----:B------:R-:W-:Y:S02]  /*8b40*/  PRMT R11, R6, 0x5410, R11 ;  /* 0x00005410060b7816 */ /* 0x000fe4000000000b */
[----:B------:R-:W-:Y:S02]  /*8b50*/  PRMT R28, R7, 0x5210, R42 ;  /* 0x00005210071c7816 */ /* 0x000fe4000000002a */
[----:B------:R-:W-:Y:S01]  /*8b60*/  F2FP.SATFINITE.E4M3.F32.PACK_AB_MERGE_C R50, R51, R50, RZ ;  /* 0x000000323332723e */ /* 0x000fe200048070ff */
[----:B------:R-:W2:Y:S01]  /*8b70*/  LDS.128 R12, [R8] ;  /* 0x00000000080c7984 */ /* 0x000ea20000000c00 */
[----:B------:R-:W-:-:S02]  /*8b80*/  F2FP.SATFINITE.E4M3.F32.PACK_AB_MERGE_C R66, R67, R66, RZ ;  /* 0x000000424342723e */ /* 0x000fc400048070ff */
[----:B------:R-:W-:Y:S01]  /*8b90*/  SHF.R.U32.HI R21, RZ, 0x6, R73 ;  /* 0x00000006ff157819 */ /* 0x000fe20000011649 */
[----:B------:R-:W3:Y:S01]  /*8ba0*/  LDS.128 R4, [R8+0x800] ;  /* 0x0008000008047984 */ /* 0x000ee20000000c00 */
[----:B------:R-:W-:Y:S02]  /*8bb0*/  LOP3.LUT R50, R50, 0xffff, RZ, 0xc0, !PT ;  /* 0x0000ffff32327812 */ /* 0x000fe400078ec0ff */
[----:B------:R-:W-:Y:S02]  /*8bc0*/  F2FP.SATFINITE.E4M3.F32.PACK_AB_MERGE_C R58, R59, R58, RZ ;  /* 0x0000003a3b3a723e */ /* 0x000fe400048070ff */
[----:B------:R-:W-:Y:S02]  /*8bd0*/  LOP3.LUT R66, R66, 0xffff, RZ, 0xc0, !PT ;  /* 0x0000ffff42427812 */ /* 0x000fe400078ec0ff */
[----:B------:R-:W-:Y:S02]  /*8be0*/  SGXT.U32 R21, R21, 0x1 ;  /* 0x000000011515781a */ /* 0x000fe40000000000 */
[----:B-1----:R-:W-:-:S02]  /*8bf0*/  PRMT R25, R31, 0x4210, R50 ;  /* 0x000042101f197816 */ /* 0x002fc40000000032 */
[----:B------:R-:W-:Y:S02]  /*8c00*/  PRMT R39, R30, 0x5410, R39 ;  /* 0x000054101e277816 */ /* 0x000fe40000000027 */
[----:B------:R-:W-:Y:S02]  /*8c10*/  LOP3.LUT R58, R58, 0xffff, RZ, 0xc0, !PT ;  /* 0x0000ffff3a3a7812 */ /* 0x000fe400078ec0ff */
[----:B------:R-:W-:Y:S02]  /*8c20*/  PRMT R31, R11, 0x5210, R66 ;  /* 0x000052100b1f7816 */ /* 0x000fe40000000042 */
[----:B0-----:R-:W-:Y:S01]  /*8c30*/  IADD3 R11, P0, P1, R17, UR4, R18 ;  /* 0x00000004110b7c10 */ /* 0x001fe2000f91e012 */
[----:B------:R-:W-:Y:S01]  /*8c40*/  IMAD R18, R21, R10, RZ ;  /* 0x0000000a15127224 */ /* 0x000fe200078e02ff */
[----:B------:R-:W-:Y:S01]  /*8c50*/  SHF.R.S32.HI R16, RZ, 0x1f, R17 ;  /* 0x0000001fff107819 */ /* 0x000fe20000011411 */
[----:B------:R-:W0:Y:S01]  /*8c60*/  LDCU UR4, c[0x0][0x3ec] ;  /* 0x00007d80ff0477ac */ /* 0x000e220008000800 */
[----:B------:R-:W-:Y:S01]  /*8c70*/  PRMT R24, R29, 0x4210, R42 ;  /* 0x000042101d187816 */ /* 0x000fe2000000002a */
[----:B------:R-:W-:Y:S01]  /*8c80*/  IMAD R20, R10, 0x2, R18 ;  /* 0x000000020a147824 */ /* 0x000fe200078e0212 */
[----:B------:R-:W-:-:S02]  /*8c90*/  PRMT R29, R37, 0x5210, R50 ;  /* 0x00005210251d7816 */ /* 0x000fc40000000032 */
[--C-:B------:R-:W-:Y:S02]  /*8ca0*/  PRMT R26, R33, 0x4210, R58.reuse ;  /* 0x00004210211a7816 */ /* 0x100fe4000000003a */
[----:B------:R-:W-:Y:S01]  /*8cb0*/  PRMT R30, R39, 0x5210, R58 ;  /* 0x00005210271e7816 */ /* 0x000fe2000000003a */
[----:B------:R-:W-:Y:S01]  /*8cc0*/  BAR.SYNC.DEFER_BLOCKING 0x0 ;  /* 0x0000000000007b1d */ /* 0x000fe20000010000 */
[----:B------:R-:W-:Y:S02]  /*8cd0*/  PRMT R27, R35, 0x4210, R66 ;  /* 0x00004210231b7816 */ /* 0x000fe40000000042 */
[----:B------:R-:W-:Y:S02]  /*8ce0*/  IADD3.X R39, PT, PT, R16, UR5, R19, P0, P1 ;  /* 0x0000000510277c10 */ /* 0x000fe400087e2413 */
[----:B------:R-:W-:Y:S02]  /*8cf0*/  IADD3 R16, P0, PT, R18, R11, RZ ;  /* 0x0000000b12107210 */ /* 0x000fe40007f1e0ff */
[----:B------:R-:W-:-:S02]  /*8d00*/  LEA.HI R67, R73, 0xe, RZ, 0x1a ;  /* 0x0000000e49437811 */ /* 0x000fc400078fd0ff */
[C---:B--2---:R-:W-:Y:S01]  /*8d10*/  PRMT R59, R12.reuse, 0x7773, RZ ;  /* 0x000077730c3b7816 */ /* 0x044fe200000000ff */
[----:B0-----:R-:W-:Y:S01]  /*8d20*/  UIMAD UR4, UR8, UR4, URZ ;  /* 0x00000004080472a4 */ /* 0x001fe2000f8e02ff */
[C---:B------:R-:W-:Y:S01]  /*8d30*/  PRMT R61, R12.reuse, 0x7772, RZ ;  /* 0x000077720c3d7816 */ /* 0x040fe200000000ff */
[----:B------:R-:W-:Y:S01]  /*8d40*/  IMAD R22, R67, R10, RZ ;  /* 0x0000000a43167224 */ /* 0x000fe200078e02ff */
[C---:B------:R-:W-:Y:S01]  /*8d50*/  PRMT R63, R12.reuse, 0x7771, RZ ;  /* 0x000077710c3f7816 */ /* 0x040fe200000000ff */
[----:B------:R-:W-:Y:S01]  /*8d60*/  USHF.L.U32 UR6, UR4, 0x2, URZ ;  /* 0x0000000204067899 */ /* 0x000fe200080006ff */
[----:B------:R-:W-:Y:S01]  /*8d70*/  PRMT R65, R12, 0x7770, RZ ;  /* 0x000077700c417816 */ /* 0x000fe200000000ff */
[----:B------:R-:W-:Y:S01]  /*8d80*/  UIMAD.WIDE UR4, UR4, 0x4, URZ ;  /* 0x00000004040478a5 */ /* 0x000fe2000f8e02ff */
[C---:B------:R-:W-:Y:S02]  /*8d90*/  PRMT R45, R14.reuse, 0x7773, RZ ;  /* 0x000077730e2d7816 */ /* 0x040fe400000000ff */
[----:B------:R-:W-:-:S02]  /*8da0*/  PRMT R47, R14, 0x7772, RZ ;  /* 0x000077720e2f7816 */ /* 0x000fc400000000ff */
[C---:B------:R-:W-:Y:S02]  /*8db0*/  PRMT R19, R14.reuse, 0x7771, RZ ;  /* 0x000077710e137816 */ /* 0x040fe400000000ff */
[----:B------:R-:W-:Y:S01]  /*8dc0*/  PRMT R49, R14, 0x7770, RZ ;  /* 0x000077700e317816 */ /* 0x000fe200000000ff */
[----:B------:R0:W-:Y:S01]  /*8dd0*/  STS.128 [R3], R24 ;  /* 0x0000001803007388 */ /* 0x0001e20000000c00 */
[----:B------:R-:W-:Y:S01]  /*8de0*/  LEA.HI.X.SX32 R17, R18, R39, 0x1, P0 ;  /* 0x0000002712117211 */ /* 0x000fe200000f0eff */
[----:B------:R-:W-:Y:S01]  /*8df0*/  IMAD R14, R10, 0x2, R20 ;  /* 0x000000020a0e7824 */ /* 0x000fe200078e0214 */
[----:B------:R-:W-:Y:S01]  /*8e00*/  IADD3 R12, P0, PT, R20, R11, RZ ;  /* 0x0000000b140c7210 */ /* 0x000fe20007f1e0ff */
[----:B------:R1:W-:Y:S01]  /*8e10*/  STS.128 [R3+0x400], R28 ;  /* 0x0004001c03007388 */ /* 0x0003e20000000c00 */
[C---:B------:R-:W-:Y:S01]  /*8e20*/  PRMT R51, R13.reuse, 0x7773, RZ ;  /* 0x000077730d337816 */ /* 0x040fe200000000ff */
[----:B------:R-:W-:Y:S01]  /*8e30*/  IMAD R18, R10, 0x2, R14 ;  /* 0x000000020a127824 */ /* 0x000fe200078e020e */
[C---:B------:R-:W-:Y:S01]  /*8e40*/  PRMT R53, R13.reuse, 0x7772, RZ ;  /* 0x000077720d357816 */ /* 0x040fe200000000ff */
[----:B------:R-:W-:Y:S01]  /*8e50*/  BAR.SYNC.DEFER_BLOCKING 0x0 ;  /* 0x0000000000007b1d */ /* 0x000fe20000010000 */
[----:B------:R-:W-:-:S02]  /*8e60*/  PRMT R55, R13, 0x7771, RZ ;  /* 0x000077710d377816 */ /* 0x000fc400000000ff */
[----:B------:R-:W-:Y:S02]  /*8e70*/  PRMT R57, R13, 0x7770, RZ ;  /* 0x000077700d397816 */ /* 0x000fe400000000ff */
[----:B------:R-:W-:Y:S01]  /*8e80*/  LEA.HI.X.SX32 R13, R20, R39, 0x1, P0 ;  /* 0x00000027140d7211 */ /* 0x000fe200000f0eff */
[----:B------:R-:W-:Y:S01]  /*8e90*/  IMAD R20, R10, 0x2, R18 ;  /* 0x000000020a147824 */ /* 0x000fe200078e0212 */
[----:B---3--:R-:W-:Y:S02]  /*8ea0*/  PRMT R33, R5, 0x7770, RZ ;  /* 0x0000777005217816 */ /* 0x008fe400000000ff */
[C---:B0-----:R-:W-:Y:S02]  /*8eb0*/  PRMT R24, R4.reuse, 0x7772, RZ ;  /* 0x0000777204187816 */ /* 0x041fe400000000ff */
[C---:B------:R-:W-:Y:S02]  /*8ec0*/  PRMT R25, R4.reuse, 0x7771, RZ ;  /* 0x0000777104197816 */ /* 0x040fe400000000ff */
[----:B-1----:R-:W-:-:S02]  /*8ed0*/  PRMT R3, R4, 0x7773, RZ ;  /* 0x0000777304037816 */ /* 0x002fc400000000ff */
[----:B------:R-:W-:Y:S02]  /*8ee0*/  PRMT R29, R4, 0x7770, RZ ;  /* 0x00007770041d7816 */ /* 0x000fe400000000ff */
[----:B------:R-:W-:Y:S02]  /*8ef0*/  IADD3 R4, P0, PT, R14, R11, RZ ;  /* 0x0000000b0e047210 */ /* 0x000fe40007f1e0ff */
[C---:B------:R-:W-:Y:S02]  /*8f00*/  PRMT R27, R5.reuse, 0x7773, RZ ;  /* 0x00007773051b7816 */ /* 0x040fe400000000ff */
[C---:B------:R-:W-:Y:S02]  /*8f10*/  PRMT R26, R5.reuse, 0x7772, RZ ;  /* 0x00007772051a7816 */ /* 0x040fe400000000ff */
[----:B------:R-:W-:Y:S01]  /*8f20*/  PRMT R28, R5, 0x7771, RZ ;  /* 0x00007771051c7816 */ /* 0x000fe200000000ff */
[----:B------:R0:W-:Y:S01]  /*8f30*/  STG.E.U8 desc[UR32][R16.64], R65 ;  /* 0x0000004110007986 */ /* 0x0001e2000c101120 */
[----:B------:R-:W-:-:S02]  /*8f40*/  PRMT R30, R6, 0x7773, RZ ;  /* 0x00007773061e7816 */ /* 0x000fc400000000ff */
[C---:B------:R-:W-:Y:S01]  /*8f50*/  PRMT R31, R6.reuse, 0x7772, RZ ;  /* 0x00007772061f7816 */ /* 0x040fe200000000ff */
[----:B------:R1:W-:Y:S01]  /*8f60*/  STG.E.U8 desc[UR32][R12.64], R63 ;  /* 0x0000003f0c007986 */ /* 0x0003e2000c101120 */
[C---:B------:R-:W-:Y:S02]  /*8f70*/  PRMT R32, R6.reuse, 0x7771, RZ ;  /* 0x0000777106207816 */ /* 0x040fe400000000ff */
[----:B------:R-:W-:Y:S02]  /*8f80*/  PRMT R37, R6, 0x7770, RZ ;  /* 0x0000777006257816 */ /* 0x000fe400000000ff */
[----:B------:R-:W-:Y:S02]  /*8f90*/  LEA.HI.X.SX32 R5, R14, R39, 0x1, P0 ;  /* 0x000000270e057211 */ /* 0x000fe400000f0eff */
[----:B------:R-:W-:Y:S02]  /*8fa0*/  IADD3 R6, P0, PT, R18, R11, RZ ;  /* 0x0000000b12067210 */ /* 0x000fe40007f1e0ff */
[C---:B------:R-:W-:Y:S01]  /*8fb0*/  PRMT R35, R7.reuse, 0x7773, RZ ;  /* 0x0000777307237816 */ /* 0x040fe200000000ff */
[----:B------:R2:W-:Y:S01]  /*8fc0*/  STG.E.U8 desc[UR32][R4.64], R61 ;  /* 0x0000003d04007986 */ /* 0x0005e2000c101120 */
[----:B------:R-:W-:-:S02]  /*8fd0*/  PRMT R34, R7, 0x7772, RZ ;  /* 0x0000777207227816 */ /* 0x000fc400000000ff */
[C---:B------:R-:W-:Y:S02]  /*8fe0*/  PRMT R36, R7.reuse, 0x7771, RZ ;  /* 0x0000777107247816 */ /* 0x040fe400000000ff */
[----:B------:R-:W-:Y:S02]  /*8ff0*/  PRMT R38, R7, 0x7770, RZ ;  /* 0x0000777007267816 */ /* 0x000fe400000000ff */
[----:B------:R-:W-:Y:S01]  /*9000*/  LEA.HI.X.SX32 R7, R18, R39, 0x1, P0 ;  /* 0x0000002712077211 */ /* 0x000fe200000f0eff */
[----:B------:R-:W-:Y:S01]  /*9010*/  IMAD R18, R10, 0x2, R20 ;  /* 0x000000020a127824 */ /* 0x000fe200078e0214 */
        /* <DEDUP_REMOVED lines=8> */
[-C--:B0-----:R-:W-:Y:S02]  /*90a0*/  IADD3 R16, P0, PT, R18, R11.reuse, RZ ;  /* 0x0000000b12107210 */ /* 0x081fe40007f1e0ff */
[----:B-1----:R-:W-:Y:S01]  /*90b0*/  IADD3 R12, P1, PT, R22, R11, RZ ;  /* 0x0000000b160c7210 */ /* 0x002fe20007f3e0ff */
[----:B------:R-:W-:Y:S01]  /*90c0*/  IMAD R40, R10, 0x4, R20 ;  /* 0x000000040a287824 */ /* 0x000fe200078e0214 */
[----:B------:R-:W-:Y:S01]  /*90d0*/  LEA.HI.X.SX32 R17, R18, R39, 0x1, P0 ;  /* 0x0000002712117211 */ /* 0x000fe200000f0eff */
[----:B------:R0:W-:Y:S01]  /*90e0*/  STG.E.U8 desc[UR32][R14.64], R57 ;  /* 0x000000390e007986 */ /* 0x0001e2000c101120 */
[----:B--2---:R-:W-:Y:S01]  /*90f0*/  IADD3 R4, P0, PT, R20, R11, RZ ;  /* 0x0000000b14047210 */ /* 0x004fe20007f1e0ff */
[----:B------:R-:W-:Y:S01]  /*9100*/  IMAD R18, R10, 0x2, R40 ;  /* 0x000000020a127824 */ /* 0x000fe200078e0228 */
[-C--:B------:R-:W-:Y:S01]  /*9110*/  LEA.HI.X.SX32 R13, R22, R39.reuse, 0x1, P1 ;  /* 0x00000027160d7211 */ /* 0x080fe200008f0eff */
[----:B------:R1:W-:Y:S01]  /*9120*/  STG.E.U8 desc[UR32][R16.64], R55 ;  /* 0x0000003710007986 */ /* 0x0003e2000c101120 */
[----:B------:R-:W-:Y:S01]  /*9130*/  LEA.HI.X.SX32 R5, R20, R39, 0x1, P0 ;  /* 0x0000002714057211 */ /* 0x000fe200000f0eff */
[----:B------:R-:W-:Y:S01]  /*9140*/  IMAD R42, R10, 0x2, R18 ;  /* 0x000000020a2a7824 */ /* 0x000fe200078e0212 */
[----:B---3--:R-:W-:-:S03]  /*9150*/  IADD3 R6, P0, PT, R40, R11, RZ ;  /* 0x0000000b28067210 */ /* 0x008fc60007f1e0ff */
[----:B------:R-:W-:Y:S01]  /*9160*/  IMAD R20, R10, 0x2, R42 ;  /* 0x000000020a147824 */ /* 0x000fe200078e022a */
[----:B------:R-:W-:Y:S01]  /*9170*/  LEA.HI.X.SX32 R7, R40, R39, 0x1, P0 ;  /* 0x0000002728077211 */ /* 0x000fe200000f0eff */
[----:B------:R2:W-:Y:S01]  /*9180*/  STG.E.U8 desc[UR32][R4.64], R53 ;  /* 0x0000003504007986 */ /* 0x0005e2000c101120 */
[----:B0-----:R-:W-:Y:S01]  /*9190*/  IADD3 R14, P0, PT, R18, R11, RZ ;  /* 0x0000000b120e7210 */ /* 0x001fe20007f1e0ff */
[----:B------:R-:W-:Y:S02]  /*91a0*/  IMAD R22, R10, 0x2, R20 ;  /* 0x000000020a167824 */ /* 0x000fe400078e0214 */
[----:B------:R0:W-:Y:S01]  /*91b0*/  STG.E.U8 desc[UR32][R12.64], R51 ;  /* 0x000000330c007986 */ /* 0x0001e2000c101120 */
[----:B------:R-:W-:Y:S01]  /*91c0*/  LEA.HI.X.SX32 R15, R18, R39, 0x1, P0 ;  /* 0x00000027120f7211 */ /* 0x000fe200000f0eff */
[----:B------:R-:W-:Y:S01]  /*91d0*/  IMAD R40, R10, 0x2, R22 ;  /* 0x000000020a287824 */ /* 0x000fe200078e0216 */
[----:B-1----:R-:W-:Y:S01]  /*91e0*/  IADD3 R16, P0, PT, R42, R11, RZ ;  /* 0x0000000b2a107210 */ /* 0x002fe20007f1e0ff */
[----:B------:R1:W-:Y:S02]  /*91f0*/  STG.E.U8 desc[UR32][R6.64], R49 ;  /* 0x0000003106007986 */ /* 0x0003e4000c101120 */
[----:B------:R-:W-:Y:S01]  /*9200*/  IMAD R44, R10, 0x2, R40 ;  /* 0x000000020a2c7824 */ /* 0x000fe200078e0228 */
[----:B------:R-:W-:Y:S01]  /*9210*/  LEA.HI.X.SX32 R17, R42, R39, 0x1, P0 ;  /* 0x000000272a117211 */ /* 0x000fe200000f0eff */
[----:B------:R-:W-:Y:S01]  /*9220*/  IMAD R42, R70, R10, RZ ;  /* 0x0000000a462a7224 */ /* 0x000fe200078e02ff */
[----:B--2---:R-:W-:Y:S01]  /*9230*/  IADD3 R4, P0, PT, R20, R11, RZ ;  /* 0x0000000b14047210 */ /* 0x004fe20007f1e0ff */
[----:B------:R-:W-:Y:S01]  /*9240*/  IMAD R46, R10, 0x4, R44 ;  /* 0x000000040a2e7824 */ /* 0x000fe200078e022c */
[----:B------:R2:W-:Y:S01]  /*9250*/  STG.E.U8 desc[UR32][R14.64], R19 ;  /* 0x000000130e007986 */ /* 0x0005e2000c101120 */
[----:B------:R-:W-:-:S02]  /*9260*/  LEA.HI R53, R73, 0x1e, RZ, 0x1a ;  /* 0x0000001e49357811 */ /* 0x000fc400078fd0ff */
[----:B------:R-:W-:Y:S01]  /*9270*/  IMAD R48, R10, 0x2, R46 ;  /* 0x000000020a307824 */ /* 0x000fe200078e022e */
[----:B------:R-:W-:Y:S01]  /*9280*/  LEA.HI.X.SX32 R5, R20, R39, 0x1, P0 ;  /* 0x0000002714057211 */ /* 0x000fe200000f0eff */
[----:B------:R-:W-:Y:S01]  /*9290*/  STG.E.U8 desc[UR32][R16.64], R47 ;  /* 0x0000002f10007986 */ /* 0x000fe2000c101120 */
[----:B0-----:R-:W-:Y:S01]  /*92a0*/  IADD3 R12, P0, PT, R22, R11, RZ ;  /* 0x0000000b160c7210 */ /* 0x001fe20007f1e0ff */
[----:B------:R-:W-:Y:S02]  /*92b0*/  IMAD R50, R10, 0x2, R48 ;  /* 0x000000020a327824 */ /* 0x000fe400078e0230 */
[----:B------:R0:W-:Y:S01]  /*92c0*/  STG.E.U8 desc[UR32][R4.64], R45 ;  /* 0x0000002d04007986 */ /* 0x0001e2000c101120 */
[----:B------:R-:W-:Y:S01]  /*92d0*/  LEA.HI.X.SX32 R13, R22, R39, 0x1, P0 ;  /* 0x00000027160d7211 */ /* 0x000fe200000f0eff */
[----:B------:R-:W-:Y:S01]  /*92e0*/  IMAD R52, R10, 0x2, R50 ;  /* 0x000000020a347824 */ /* 0x000fe200078e0232 */
[-C--:B-1----:R-:W-:Y:S01]  /*92f0*/  IADD3 R6, P0, PT, R40, R11.reuse, RZ ;  /* 0x0000000b28067210 */ /* 0x082fe20007f1e0ff */
[-C--:B------:R-:W-:Y:S01]  /*9300*/  IMAD R20, R53, R10.reuse, RZ ;  /* 0x0000000a35147224 */ /* 0x080fe200078e02ff */
[----:B--2---:R-:W-:Y:S01]  /*9310*/  IADD3 R14, P1, PT, R44, R11, RZ ;  /* 0x0000000b2c0e7210 */ /* 0x004fe20007f3e0ff */
[----:B------:R-:W-:Y:S01]  /*9320*/  IMAD R54, R10, 0x2, R52 ;  /* 0x000000020a367824 */ /* 0x000fe200078e0234 */
[----:B------:R1:W-:Y:S01]  /*9330*/  STG.E.U8 desc[UR32][R12.64], R43 ;  /* 0x0000002b0c007986 */ /* 0x0003e2000c101120 */
[----:B------:R-:W-:Y:S01]  /*9340*/  LEA.HI.X.SX32 R7, R40, R39, 0x1, P0 ;  /* 0x0000002728077211 */ /* 0x000fe200000f0eff */
[-C--:B------:R-:W-:Y:S01]  /*9350*/  IMAD R40, R71, R10.reuse, RZ ;  /* 0x0000000a47287224 */ /* 0x080fe200078e02ff */
[----:B------:R-:W-:Y:S01]  /*9360*/  IADD3 R18, P2, PT, R20, R11, RZ ;  /* 0x0000000b14127210 */ /* 0x000fe20007f5e0ff */
[C---:B------:R-:W-:Y:S01]  /*9370*/  IMAD R56, R10.reuse, 0x2, R54 ;  /* 0x000000020a387824 */ /* 0x040fe200078e0236 */
[C---:B0-----:R-:W-:Y:S01]  /*9380*/  LEA.HI R5, R73.reuse, 0x2e, RZ, 0x1a ;  /* 0x0000002e49057811 */ /* 0x041fe200078fd0ff */
[----:B------:R0:W-:Y:S01]  /*9390*/  STG.E.U8 desc[UR32][R6.64], R41 ;  /* 0x0000002906007986 */ /* 0x0001e2000c101120 */
[----:B------:R-:W-:Y:S01]  /*93a0*/  LEA.HI R73, R73, 0x3e, RZ, 0x1a ;  /* 0x0000003e49497811 */ /* 0x000fe200078fd0ff */
[----:B------:R-:W-:Y:S01]  /*93b0*/  IMAD R58, R10, 0x2, R56 ;  /* 0x000000020a3a7824 */ /* 0x000fe200078e0238 */
[-C--:B------:R-:W-:Y:S01]  /*93c0*/  LEA.HI.X.SX32 R15, R44, R39.reuse, 0x1, P1 ;  /* 0x000000272c0f7211 */ /* 0x080fe200008f0eff */
[-C--:B------:R-:W-:Y:S01]  /*93d0*/  IMAD R4, R5, R10.reuse, RZ ;  /* 0x0000000a05047224 */ /* 0x080fe200078e02ff */
[----:B------:R-:W-:Y:S01]  /*93e0*/  LEA.HI.X.SX32 R19, R20, R39, 0x1, P2 ;  /* 0x0000002714137211 */ /* 0x000fe200010f0eff */
[----:B------:R-:W-:Y:S01]  /*93f0*/  IMAD R60, R10, 0x4, R58 ;  /* 0x000000040a3c7824 */ /* 0x000fe200078e023a */
[-C--:B-1----:R-:W-:Y:S01]  /*9400*/  IADD3 R12, P5, PT, R82, R11.reuse, RZ ;  /* 0x0000000b520c7210 */ /* 0x082fe20007fbe0ff */
[----:B------:R1:W-:Y:S01]  /*9410*/  STG.E.U8 desc[UR32][R14.64], R23 ;  /* 0x000000170e007986 */ /* 0x0003e2000c101120 */
[-C--:B------:R-:W-:Y:S01]  /*9420*/  IMAD R44, R69, R10.reuse, RZ ;  /* 0x0000000a452c7224 */ /* 0x080fe200078e02ff */
[----:B------:R-:W-:Y:S01]  /*9430*/  IADD3 R22, P0, PT, R4, R11, RZ ;  /* 0x0000000b04167210 */ /* 0x000fe20007f1e0ff */
[----:B------:R-:W-:Y:S01]  /*9440*/  IMAD R62, R10, 0x2, R60 ;  /* 0x000000020a3e7824 */ /* 0x000fe200078e023c */
[----:B------:R-:W-:Y:S01]  /*9450*/  LEA.HI.X.SX32 R13, R82, R39, 0x1, P5 ;  /* 0x00000027520d7211 */ /* 0x000fe200028f0eff */
[----:B0-----:R-:W-:Y:S01]  /*9460*/  IMAD R6, R73, R10, RZ ;  /* 0x0000000a49067224 */ /* 0x001fe200078e02ff */
[----:B------:R0:W-:Y:S01]  /*9470*/  STG.E.U8 desc[UR32][R18.64], R21 ;  /* 0x0000001512007986 */ /* 0x0001e2000c101120 */
[----:B------:R-:W-:Y:S01]  /*9480*/  IMAD R64, R10, 0x2, R62 ;  /* 0x000000020a407824 */ /* 0x000fe200078e023e */
[----:B------:R-:W-:-:S02]  /*9490*/  IADD3 R16, P3, PT, R42, R11, RZ ;  /* 0x0000000b2a107210 */ /* 0x000fc40007f7e0ff */
[----:B------:R-:W-:Y:S01]  /*94a0*/  IADD3 R20, P1, PT, R6, R11, RZ ;  /* 0x0000000b06147210 */ /* 0x000fe20007f3e0ff */
[----:B------:R-:W-:Y:S01]  /*94b0*/  IMAD R66, R10, 0x2, R64 ;  /* 0x000000020a427824 */ /* 0x000fe200078e0240 */
[-C--:B-1----:R-:W-:Y:S02]  /*94c0*/  LEA.HI.X.SX32 R23, R4, R39.reuse, 0x1, P0 ;  /* 0x0000002704177211 */ /* 0x082fe400000f0eff */
[----:B------:R-:W-:Y:S01]  /*94d0*/  LEA.HI.X.SX32 R17, R42, R39, 0x1, P3 ;  /* 0x000000272a117211 */ /* 0x000fe200018f0eff */
[----:B------:R-:W-:Y:S01]  /*94e0*/  IMAD R70, R10, 0x2, R66 ;  /* 0x000000020a467824 */ /* 0x000fe200078e0242 */
[-C--:B------:R-:W-:Y:S02]  /*94f0*/  IADD3 R14, P4, PT, R44, R11.reuse, RZ ;  /* 0x0000000b2c0e7210 */ /* 0x080fe40007f9e0ff */
[----:B0-----:R-:W-:Y:S01]  /*9500*/  IADD3 R18, P2, PT, R40, R11, RZ ;  /* 0x0000000b28127210 */ /* 0x001fe20007f5e0ff */
[----:B------:R-:W-:Y:S01]  /*9510*/  IMAD R72, R10, 0x2, R70 ;  /* 0x000000020a487824 */ /* 0x000fe200078e0246 */
[----:B------:R-:W-:-:S02]  /*9520*/  LEA.HI.X.SX32 R21, R6, R39, 0x1, P1 ;  /* 0x0000002706157211 */ /* 0x000fc400008f0eff */
[----:B------:R-:W-:Y:S01]  /*9530*/  LEA.HI.X.SX32 R19, R40, R39, 0x1, P2 ;  /* 0x0000002728137211 */ /* 0x000fe200010f0eff */
[----:B------:R-:W-:Y:S01]  /*9540*/  IMAD R76, R10, 0x2, R72 ;  /* 0x000000020a4c7824 */ /* 0x000fe200078e0248 */
[-C--:B------:R-:W-:Y:S01]  /*9550*/  IADD3 R40, P0, PT, R46, R11.reuse, RZ ;  /* 0x0000000b2e287210 */ /* 0x080fe20007f1e0ff */
[----:B------:R-:W0:Y:S01]  /*9560*/  LDS.128 R4, [R8] ;  /* 0x0000000008047984 */ /* 0x000e220000000c00 */
[----:B------:R-:W-:Y:S01]  /*9570*/  IADD3 R42, P1, PT, R48, R11, RZ ;  /* 0x0000000b302a7210 */ /* 0x000fe20007f3e0ff */
[----:B------:R-:W-:Y:S01]  /*9580*/  IMAD R78, R10, 0x4, R76 ;  /* 0x000000040a4e7824 */ /* 0x000fe200078e024c */
[-C--:B------:R-:W-:Y:S02]  /*9590*/  LEA.HI.X.SX32 R15, R44, R39.reuse, 0x1, P4 ;  /* 0x000000272c0f7211 */ /* 0x080fe400020f0eff */
[-C--:B------:R-:W-:Y:S01]  /*95a0*/  LEA.HI.X.SX32 R41, R46, R39.reuse, 0x1, P0 ;  /* 0x000000272e297211 */ /* 0x080fe200000f0eff */
[----:B------:R-:W-:Y:S01]  /*95b0*/  IMAD R80, R10, 0x2, R78 ;  /* 0x000000020a507824 */ /* 0x000fe200078e024e */
[----:B------:R-:W-:-:S02]  /*95c0*/  LEA.HI.X.SX32 R43, R48, R39, 0x1, P1 ;  /* 0x00000027302b7211 */ /* 0x000fc400008f0eff */
[-C--:B------:R-:W-:Y:S01]  /*95d0*/  IADD3 R44, P2, PT, R50, R11.reuse, RZ ;  /* 0x0000000b322c7210 */ /* 0x080fe20007f5e0ff */
[----:B------:R-:W-:Y:S01]  /*95e0*/  IMAD R82, R10, 0x2, R80 ;  /* 0x000000020a527824 */ /* 0x000fe200078e0250 */
[-C--:B------:R-:W-:Y:S02]  /*95f0*/  IADD3 R48, P0, PT, R52, R11.reuse, RZ ;  /* 0x0000000b34307210 */ /* 0x080fe40007f1e0ff */
        /* <DEDUP_REMOVED lines=75> */
[-C--:B------:R-:W-:Y:S02]  /*9ab0*/  LEA.HI.X.SX32 R99, R104, R39.reuse, 0x1, P1 ;  /* 0x0000002768637211 */ /* 0x080fe400008f0eff */
[----:B------:R-:W-:-:S02]  /*9ac0*/  LEA.HI.X.SX32 R101, R106, R39, 0x1, P2 ;  /* 0x000000276a657211 */ /* 0x000fc400010f0eff */
[-C--:B------:R-:W-:Y:S02]  /*9ad0*/  IADD3 R102, P0, PT, R108, R11.reuse, RZ ;  /* 0x0000000b6c667210 */ /* 0x080fe40007f1e0ff */
[-C--:B------:R-:W-:Y:S02]  /*9ae0*/  IADD3 R104, P1, PT, R110, R11.reuse, RZ ;  /* 0x0000000b6e687210 */ /* 0x080fe40007f3e0ff */
[----:B------:R-:W-:Y:S02]  /*9af0*/  IADD3 R106, P2, PT, R112, R11, RZ ;  /* 0x0000000b706a7210 */ /* 0x000fe40007f5e0ff */
        /* <DEDUP_REMOVED lines=17> */
[-C--:B------:R-:W-:Y:S02]  /*9c10*/  IADD3 R122, P2, PT, R130, R11.reuse, RZ ;  /* 0x0000000b827a7210 */ /* 0x080fe40007f5e0ff */
[----:B------:R-:W-:Y:S02]  /*9c20*/  IADD3 R124, P3, PT, R132, R11, RZ ;  /* 0x0000000b847c7210 */ /* 0x000fe40007f7e0ff */
[-C--:B------:R-:W-:Y:S02]  /*9c30*/  LEA.HI.X.SX32 R11, R126, R39.reuse, 0x1, P0 ;  /* 0x000000277e0b7211 */ /* 0x080fe400000f0eff */
[----:B------:R-:W-:-:S02]  /*9c40*/  LEA.HI.X.SX32 R121, R128, R39, 0x1, P1 ;  /* 0x0000002780797211 */ /* 0x000fc400008f0eff */
[-C--:B------:R-:W-:Y:S02]  /*9c50*/  LEA.HI.X.SX32 R123, R130, R39.reuse, 0x1, P2 ;  /* 0x00000027827b7211 */ /* 0x080fe400010f0eff */
[----:B------:R-:W-:Y:S02]  /*9c60*/  LEA.HI.X.SX32 R125, R132, R39, 0x1, P3 ;  /* 0x00000027847d7211 */ /* 0x000fe400018f0eff */
[C---:B0-----:R-:W-:Y:S02]  /*9c70*/  PRMT R145, R4.reuse, 0x7773, RZ ;  /* 0x0000777304917816 */ /* 0x041fe400000000ff */
[C---:B------:R-:W-:Y:S02]  /*9c80*/  PRMT R147, R4.reuse, 0x7772, RZ ;  /* 0x0000777204937816 */ /* 0x040fe400000000ff */
[C---:B------:R-:W-:Y:S02]  /*9c90*/  PRMT R149, R4.reuse, 0x7771, RZ ;  /* 0x0000777104957816 */ /* 0x040fe400000000ff */
[----:B------:R-:W-:-:S02]  /*9ca0*/  PRMT R151, R4, 0x7770, RZ ;  /* 0x0000777004977816 */ /* 0x000fc400000000ff */
[C---:B------:R-:W-:Y:S02]  /*9cb0*/  PRMT R137, R5.reuse, 0x7773, RZ ;  /* 0x0000777305897816 */ /* 0x040fe400000000ff */
[C---:B------:R-:W-:Y:S01]  /*9cc0*/  PRMT R139, R5.reuse, 0x7772, RZ ;  /* 0x00007772058b7816 */ /* 0x040fe200000000ff */
[----:B------:R-:W-:Y:S01]  /*9cd0*/  STG.E.U8 desc[UR32][R40.64], R151 ;  /* 0x0000009728007986 */ /* 0x000fe2000c101120 */
[C---:B------:R-:W-:Y:S02]  /*9ce0*/  PRMT R141, R5.reuse, 0x7771, RZ ;  /* 0x00007771058d7816 */ /* 0x040fe400000000ff */
[----:B------:R-:W-:Y:S01]  /*9cf0*/  PRMT R143, R5, 0x7770, RZ ;  /* 0x00007770058f7816 */ /* 0x000fe200000000ff */
[----:B------:R-:W-:Y:S01]  /*9d00*/  STG.E.U8 desc[UR32][R42.64], R149 ;  /* 0x000000952a007986 */ /* 0x000fe2000c101120 */
[C---:B------:R-:W-:Y:S02]  /*9d10*/  PRMT R129, R6.reuse, 0x7773, RZ ;  /* 0x0000777306817816 */ /* 0x040fe400000000ff */
[C---:B------:R-:W-:Y:S01]  /*9d20*/  PRMT R131, R6.reuse, 0x7772, RZ ;  /* 0x0000777206837816 */ /* 0x040fe200000000ff */
[----:B------:R-:W-:Y:S01]  /*9d30*/  STG.E.U8 desc[UR32][R44.64], R147 ;  /* 0x000000932c007986 */ /* 0x000fe2000c101120 */
[----:B------:R-:W-:-:S02]  /*9d40*/  PRMT R133, R6, 0x7771, RZ ;  /* 0x0000777106857816 */ /* 0x000fc400000000ff */
[----:B------:R-:W-:Y:S01]  /*9d50*/  PRMT R135, R6, 0x7770, RZ ;  /* 0x0000777006877816 */ /* 0x000fe200000000ff */
[----:B------:R-:W-:Y:S01]  /*9d60*/  STG.E.U8 desc[UR32][R48.64], R145 ;  /* 0x0000009130007986 */ /* 0x000fe2000c101120 */
[C---:B------:R-:W-:Y:S02]  /*9d70*/  PRMT R39, R7.reuse, 0x7773, RZ ;  /* 0x0000777307277816 */ /* 0x040fe400000000ff */
[C---:B------:R-:W-:Y:S01]  /*9d80*/  PRMT R69, R7.reuse, 0x7772, RZ ;  /* 0x0000777207457816 */ /* 0x040fe200000000ff */
[----:B------:R-:W-:Y:S01]  /*9d90*/  STG.E.U8 desc[UR32][R46.64], R143 ;  /* 0x0000008f2e007986 */ /* 0x000fe2000c101120 */
[C---:B------:R-:W-:Y:S02]  /*9da0*/  PRMT R75, R7.reuse, 0x7771, RZ ;  /* 0x00007771074b7816 */ /* 0x040fe400000000ff */
[----:B------:R-:W-:Y:S01]  /*9db0*/  PRMT R127, R7, 0x7770, RZ ;  /* 0x00007770077f7816 */ /* 0x000fe200000000ff */
[----:B------:R-:W-:Y:S01]  /*9dc0*/  STG.E.U8 desc[UR32][R54.64], R141 ;  /* 0x0000008d36007986 */ /* 0x000fe2000c101120 */
[----:B------:R-:W-:-:S03]  /*9dd0*/  ISETP.GE.U32.AND P0, PT, R68, 0x40, PT ;  /* 0x000000404400780c */ /* 0x000fc60003f06070 */
[----:B------:R-:W0:Y:S04]  /*9de0*/  LDS.128 R4, [R8+0x800] ;  /* 0x0008000008047984 */ /* 0x000e280000000c00 */
[----:B------:R-:W-:Y:S04]  /*9df0*/  STG.E.U8 desc[UR32][R52.64], R139 ;  /* 0x0000008b34007986 */ /* 0x000fe8000c101120 */
[----:B------:R1:W-:Y:S04]  /*9e00*/  STG.E.U8 desc[UR32][R22.64], R137 ;  /* 0x0000008916007986 */ /* 0x0003e8000c101120 */
[----:B------:R-:W-:Y:S04]  /*9e10*/  STG.E.U8 desc[UR32][R50.64], R135 ;  /* 0x0000008732007986 */ /* 0x000fe8000c101120 */
[----:B------:R-:W-:Y:S04]  /*9e20*/  STG.E.U8 desc[UR32][R56.64], R133 ;  /* 0x0000008538007986 */ /* 0x000fe8000c101120 */
[----:B------:R-:W-:Y:S04]  /*9e30*/  STG.E.U8 desc[UR32][R58.64], R131 ;  /* 0x000000833a007986 */ /* 0x000fe8000c101120 */
[----:B------:R-:W-:Y:S04]  /*9e40*/  STG.E.U8 desc[UR32][R60.64], R129 ;  /* 0x000000813c007986 */ /* 0x000fe8000c101120 */
[----:B------:R-:W-:Y:S04]  /*9e50*/  STG.E.U8 desc[UR32][R62.64], R127 ;  /* 0x0000007f3e007986 */ /* 0x000fe8000c101120 */
[----:B------:R-:W-:Y:S04]  /*9e60*/  STG.E.U8 desc[UR32][R64.64], R75 ;  /* 0x0000004b40007986 */ /* 0x000fe8000c101120 */
[----:B------:R-:W-:Y:S04]  /*9e70*/  STG.E.U8 desc[UR32][R66.64], R69 ;  /* 0x0000004542007986 */ /* 0x000fe8000c101120 */
[----:B------:R2:W-:Y:S01]  /*9e80*/  STG.E.U8 desc[UR32][R20.64], R39 ;  /* 0x0000002714007986 */ /* 0x0005e2000c101120 */
[----:B0-----:R-:W-:-:S02]  /*9e90*/  PRMT R43, R4, 0x7771, RZ ;  /* 0x00007771042b7816 */ /* 0x001fc400000000ff */
[----:B------:R-:W-:Y:S01]  /*9ea0*/  PRMT R41, R4, 0x7772, RZ ;  /* 0x0000777204297816 */ /* 0x000fe200000000ff */
[----:B------:R0:W-:Y:S01]  /*9eb0*/  STG.E.U8 desc[UR32][R70.64], R29 ;  /* 0x0000001d46007986 */ /* 0x0001e2000c101120 */
[----:B-1----:R-:W-:-:S03]  /*9ec0*/  PRMT R23, R6, 0x7771, RZ ;  /* 0x0000777106177816 */ /* 0x002fc600000000ff */
[----:B------:R1:W-:Y:S04]  /*9ed0*/  STG.E.U8 desc[UR32][R72.64], R25 ;  /* 0x0000001948007986 */ /* 0x0003e8000c101120 */
[----:B------:R-:W-:Y:S01]  /*9ee0*/  STG.E.U8 desc[UR32][R76.64], R24 ;  /* 0x000000184c007986 */ /* 0x000fe2000c101120 */
[----:B--2---:R-:W-:Y:S02]  /*9ef0*/  PRMT R39, R4, 0x7773, RZ ;  /* 0x0000777304277816 */ /* 0x004fe400000000ff */
[----:B------:R-:W-:Y:S01]  /*9f00*/  PRMT R21, R6, 0x7772, RZ ;  /* 0x0000777206157816 */ /* 0x000fe200000000ff */
[----:B------:R2:W-:Y:S01]  /*9f10*/  STG.E.U8 desc[UR32][R78.64], R3 ;  /* 0x000000034e007986 */ /* 0x0005e2000c101120 */
[----:B0-----:R-:W-:-:S03]  /*9f20*/  PRMT R29, R5, 0x7772, RZ ;  /* 0x00007772051d7816 */ /* 0x001fc600000000ff */
[----:B------:R0:W-:Y:S01]  /*9f30*/  STG.E.U8 desc[UR32][R80.64], R33 ;  /* 0x0000002150007986 */ /* 0x0001e2000c101120 */
[----:B-1----:R-:W-:-:S03]  /*9f40*/  PRMT R25, R6, 0x7770, RZ ;  /* 0x0000777006197816 */ /* 0x002fc600000000ff */
[----:B------:R-:W-:Y:S04]  /*9f50*/  STG.E.U8 desc[UR32][R82.64], R28 ;  /* 0x0000001c52007986 */ /* 0x000fe8000c101120 */
[----:B------:R-:W-:Y:S01]  /*9f60*/  STG.E.U8 desc[UR32][R84.64], R26 ;  /* 0x0000001a54007986 */ /* 0x000fe2000c101120 */
[----:B--2---:R-:W-:-:S03]  /*9f70*/  PRMT R3, R7, 0x7773, RZ ;  /* 0x0000777307037816 */ /* 0x004fc600000000ff */
[----:B------:R1:W-:Y:S01]  /*9f80*/  STG.E.U8 desc[UR32][R18.64], R27 ;  /* 0x0000001b12007986 */ /* 0x0003e2000c101120 */
[----:B0-----:R-:W-:-:S03]  /*9f90*/  PRMT R33, R5, 0x7770, RZ ;  /* 0x0000777005217816 */ /* 0x001fc600000000ff */
[----:B------:R0:W-:Y:S04]  /*9fa0*/  STG.E.U8 desc[UR32][R86.64], R37 ;  /* 0x0000002556007986 */ /* 0x0001e8000c101120 */
[----:B------:R-:W-:Y:S04]  /*9fb0*/  STG.E.U8 desc[UR32][R88.64], R32 ;  /* 0x0000002058007986 */ /* 0x000fe8000c101120 */
[----:B------:R2:W-:Y:S01]  /*9fc0*/  STG.E.U8 desc[UR32][R90.64], R31 ;  /* 0x0000001f5a007986 */ /* 0x0005e2000c101120 */
[----:B-1----:R-:W-:Y:S02]  /*9fd0*/  PRMT R27, R5, 0x7773, RZ ;  /* 0x00007773051b7816 */ /* 0x002fe400000000ff */
[----:B------:R-:W-:Y:S01]  /*9fe0*/  PRMT R19, R6, 0x7773, RZ ;  /* 0x0000777306137816 */ /* 0x000fe200000000ff */
[----:B------:R-:W-:Y:S01]  /*9ff0*/  STG.E.U8 desc[UR32][R92.64], R30 ;  /* 0x0000001e5c007986 */ /* 0x000fe2000c101120 */
[----:B0-----:R-:W-:-:S02]  /*a000*/  PRMT R37, R4, 0x7770, RZ ;  /* 0x0000777004257816 */ /* 0x001fc400000000ff */
[----:B------:R-:W-:Y:S01]  /*a010*/  LOP3.LUT R4, R2, 0xf0, RZ, 0xc0, !PT ;  /* 0x000000f002047812 */ /* 0x000fe200078ec0ff */
[----:B------:R-:W-:Y:S04]  /*a020*/  STG.E.U8 desc[UR32][R94.64], R38 ;  /* 0x000000265e007986 */ /* 0x000fe8000c101120 */
[----:B------:R-:W-:Y:S01]  /*a030*/  STG.E.U8 desc[UR32][R96.64], R36 ;  /* 0x0000002460007986 */ /* 0x000fe2000c101120 */
[----:B--2---:R-:W-:Y:S02]  /*a040*/  PRMT R31, R5, 0x7771, RZ ;  /* 0x00007771051f7816 */ /* 0x004fe400000000ff */
[C---:B------:R-:W-:Y:S01]  /*a050*/  PRMT R5, R7.reuse, 0x7772, RZ ;  /* 0x0000777207057816 */ /* 0x040fe200000000ff */
[----:B------:R-:W-:Y:S04]  /*a060*/  STG.E.U8 desc[UR32][R98.64], R34 ;  /* 0x0000002262007986 */ /* 0x000fe8000c101120 */
[----:B------:R0:W-:Y:S04]  /*a070*/  STG.E.U8 desc[UR32][R16.64], R35 ;  /* 0x0000002310007986 */ /* 0x0001e8000c101120 */
[----:B------:R-:W-:Y:S04]  /*a080*/  STG.E.U8 desc[UR32][R100.64], R37 ;  /* 0x0000002564007986 */ /* 0x000fe8000c101120 */
[----:B------:R-:W-:Y:S04]  /*a090*/  STG.E.U8 desc[UR32][R102.64], R43 ;  /* 0x0000002b66007986 */ /* 0x000fe8000c101120 */
[----:B------:R-:W-:Y:S01]  /*a0a0*/  STG.E.U8 desc[UR32][R104.64], R41 ;  /* 0x0000002968007986 */ /* 0x000fe2000c101120 */
[----:B0-----:R-:W-:-:S02]  /*a0b0*/  PRMT R17, R7, 0x7771, RZ ;  /* 0x0000777107117816 */ /* 0x001fc400000000ff */
[----:B------:R-:W-:Y:S01]  /*a0c0*/  PRMT R7, R7, 0x7770, RZ ;  /* 0x0000777007077816 */ /* 0x000fe200000000ff */
[----:B------:R-:W-:Y:S04]  /*a0d0*/  STG.E.U8 desc[UR32][R106.64], R39 ;  /* 0x000000276a007986 */ /* 0x000fe8000c101120 */
        /* <DEDUP_REMOVED lines=8> */
[----:B------:R0:W-:Y:S04]  /*a160*/  STG.E.U8 desc[UR32][R120.64], R7 ;  /* 0x0000000778007986 */ /* 0x0001e8000c101120 */
[----:B------:R-:W-:Y:S04]  /*a170*/  STG.E.U8 desc[UR32][R122.64], R17 ;  /* 0x000000117a007986 */ /* 0x000fe8000c101120 */
[----:B------:R1:W-:Y:S04]  /*a180*/  STG.E.U8 desc[UR32][R124.64], R5 ;  /* 0x000000057c007986 */ /* 0x0003e8000c101120 */
[----:B------:R2:W-:Y:S01]  /*a190*/  STG.E.U8 desc[UR32][R12.64], R3 ;  /* 0x000000030c007986 */ /* 0x0005e2000c101120 */
[----:B0-----:R-:W0:Y:S08]  /*a1a0*/  LDC.64 R6, c[0x0][0x3a0] ;  /* 0x0000e800ff067b82 */ /* 0x001e300000000a00 */
[----:B------:R-:W-:Y:S01]  /*a1b0*/  BAR.SYNC.DEFER_BLOCKING 0x0 ;  /* 0x0000000000007b1d */ /* 0x000fe20000010000 */
[----:B-1----:R-:W-:-:S02]  /*a1c0*/  IMAD.SHL.U32 R5, R74, 0x4, RZ ;  /* 0x000000044a057824 */ /* 0x002fc400078e00ff */
[----:B------:R-:W-:-:S03]  /*a1d0*/  IMAD.HI R74, R74, 0x4, RZ ;  /* 0x000000044a4a7827 */ /* 0x000fc600078e02ff */
[----:B0-----:R-:W-:Y:S01]  /*a1e0*/  IADD3 R2, P1, P2, R5, UR6, R6 ;  /* 0x0000000605027c10 */ /* 0x001fe2000fa3e006 */
[----:B------:R-:W-:Y:S03]  /*a1f0*/  STSM.16.M88 [R0], R9 ;  /* 0x0000000900007844 */ /* 0x000fe60000000000 */
[----:B--2---:R-:W-:Y:S01]  /*a200*/  IADD3.X R3, PT, PT, R74, UR5, R7, P1, P2 ;  /* 0x000000054a037c10 */ /* 0x004fe20008fe4407 */
[----:B------:R-:W-:Y:S06]  /*a210*/  BAR.SYNC.DEFER_BLOCKING 0x0 ;  /* 0x0000000000007b1d */ /* 0x000fec0000010000 */
[----:B------:R-:W0:Y:S04]  /*a220*/  LDSM.16.M88 R15, [R4+UR9] ;  /* 0x00000009040f783b */ /* 0x000e280008000000 */
[----:B0-----:R0:W-:Y:S01]  /*a230*/  @!P0 STG.E desc[UR32][R2.64], R15 ;  /* 0x0000000f02008986 */ /* 0x0011e2000c101920 */
[----:B------:R-:W-:Y:S06]  /*a240*/  BAR.SYNC.DEFER_BLOCKING 0x0 ;  /* 0x0000000000007b1d */ /* 0x000fec0000010000 */
[----:B------:R-:W-:Y:S05]  /*a250*/  BRA.U UP1, `(.L_x_21) ;  /* 0x0000000101a07547 */ /* 0x000fea000b800000 */
[----:B------:R-:W1:Y:S01]  /*a260*/  S2UR UR5, SR_CgaCtaId ;  /* 0x00000000000579c3 */ /* 0x000e620000008800 */
[----:B------:R-:W-:Y:S01]  /*a270*/  NOP ;  /* 0x0000000000007918 */ /* 0x000fe20000000000 */
[----:B------:R-:W-:Y:S01]  /*a280*/  UMOV UR4, 0x50 ;  /* 0x0000005000047882 */ /* 0x000fe20000000000 */
[----:B------:R-:W-:Y:S02]  /*a290*/  IMAD.U32 R0, RZ, RZ, UR37 ;  /* 0x00000025ff007e24 */ /* 0x000fe4000f8e00ff */
[----:B0-----:R-:W-:Y:S02]  /*a2a0*/  IMAD.MOV.U32 R3, RZ, RZ, 0xf ;  /* 0x0000000fff037424 */ /* 0x001fe400078e00ff */
[----:B------:R-:W-:Y:S01]  /*a2b0*/  IMAD.MOV.U32 R7, RZ, RZ, 0x1 ;  /* 0x00000001ff077424 */ /* 0x000fe200078e00ff */
[----:B------:R-:W-:-:S04]  /*a2c0*/  LOP3.LUT R0, R0, 0xffff, RZ, 0xc0, !PT ;  /* 0x0000ffff00007812 */ /* 0x000fc800078ec0ff */
[----:B------:R-:W-:-:S05]  /*a2d0*/  SHF.R.U32.HI R0, RZ, 0x5, R0 ;  /* 0x00000005ff007819 */ /* 0x000fca0000011600 */
[----:B------:R-:W-:Y:S01]  /*a2e0*/  VIADD R2, R0, 0x10 ;  /* 0x0000001000027836 */ /* 0x000fe20000000000 */
[----:B------:R-:W-:Y:S01]  /*a2f0*/  SHF.L.U32 R0, R3, R0, RZ ;  /* 0x0000000003007219 */ /* 0x000fe200000006ff */
[----:B-1----:R-:W-:-:S03]  /*a300*/  ULEA UR6, UR5, UR4, 0x18 ;  /* 0x0000000405067291 */ /* 0x002fc6000f8ec0ff */
[----:B------:R-:W-:-:S04]  /*a310*/  SHF.L.U32 R3, R7, R2, RZ ;  /* 0x0000000207037219 */ /* 0x000fc800000006ff */
[----:B------:R-:W-:Y:S02]  /*a320*/  LOP3.LUT R0, R3, R0, RZ, 0xfc, !PT ;  /* 0x0000000003007212 */ /* 0x000fe400078efcff */
[----:B------:R-:W0:Y:S02]  /*a330*/  LDS R5, [UR6] ;  /* 0x00000006ff057984 */ /* 0x000e240008000800 */
[C---:B------:R-:W-:Y:S02]  /*a340*/  LOP3.LUT R2, R0.reuse, 0xffff, RZ, 0xc0, !PT ;  /* 0x0000ffff00027812 */ /* 0x040fe400078ec0ff */
[----:B0-----:R-:W-:-:S04]  /*a350*/  LOP3.LUT R3, R0, 0xffff, R5, 0x80, !PT ;  /* 0x0000ffff00037812 */ /* 0x001fc800078e8005 */
[----:B------:R-:W-:-:S13]  /*a360*/  ISETP.NE.AND P0, PT, R3, R2, PT ;  /* 0x000000020300720c */ /* 0x000fda0003f05270 */
[----:B------:R-:W-:Y:S05]  /*a370*/  @P0 BRA `(.L_x_22) ;  /* 0x0000000000500947 */ /* 0x000fea0003800000 */
[----:B------:R-:W-:Y:S02]  /*a380*/  SHF.R.U32.HI R5, RZ, 0x10, R5 ;  /* 0x00000010ff057819 */ /* 0x000fe40000011605 */
[----:B------:R-:W-:-:S04]  /*a390*/  SHF.R.U32.HI R2, RZ, 0x10, R0 ;  /* 0x00000010ff027819 */ /* 0x000fc80000011600 */
[----:B------:R-:W-:-:S04]  /*a3a0*/  LOP3.LUT R5, R5, R2, RZ, 0xc0, !PT ;  /* 0x0000000205057212 */ /* 0x000fc800078ec0ff */
[----:B------:R-:W-:-:S13]  /*a3b0*/  ISETP.NE.AND P0, PT, R5, R2, PT ;  /* 0x000000020500720c */ /* 0x000fda0003f05270 */
[----:B------:R-:W-:Y:S05]  /*a3c0*/  @P0 BRA `(.L_x_23) ;  /* 0x0000000000300947 */ /* 0x000fea0003800000 */
[----:B------:R-:W-:Y:S01]  /*a3d0*/  R2UR UR4, R0 ;  /* 0x00000000000472ca */ /* 0x000fe200000e0000 */
[----:B------:R-:W-:Y:S01]  /*a3e0*/  VOTEU.ANY UR5, UPT, PT ;  /* 0x0000000000057886 */ /* 0x000fe200038e0100 */
[----:B------:R-:W0:Y:S01]  /*a3f0*/  S2R R0, SR_LANEID ;  /* 0x0000000000007919 */ /* 0x000e220000000000 */
[----:B------:R-:W-:-:S10]  /*a400*/  UFLO.U32 UR5, UR5 ;  /* 0x00000005000572bd */ /* 0x000fd400080e0000 */
[----:B------:R-:W-:-:S06]  /*a410*/  ULOP3.LUT UR4, URZ, UR4, URZ, 0x33, !UPT ;  /* 0x00000004ff047292 */ /* 0x000fcc000f8e33ff */
[----:B------:R-:W-:-:S04]  /*a420*/  IMAD.U32 R2, RZ, RZ, UR4 ;  /* 0x00000004ff027e24 */ /* 0x000fc8000f8e00ff */
[----:B------:R-:W1:Y:S02]  /*a430*/  REDUX UR7, R2 ;  /* 0x00000000020773c4 */ /* 0x000e640000000000 */
[----:B------:R2:W-:Y:S01]  /*a440*/  UTCATOMSWS.AND URZ, UR4 ;  /* 0x0000000400ff79e3 */ /* 0x0005e20008000000 */
[----:B0-----:R-:W-:Y:S01]  /*a450*/  ISETP.EQ.U32.AND P0, PT, R0, UR5, PT ;  /* 0x0000000500007c0c */ /* 0x001fe2000bf02070 */
[----:B-1----:R-:W-:-:S12]  /*a460*/  IMAD.U32 R0, RZ, RZ, UR7 ;  /* 0x00000007ff007e24 */ /* 0x002fd8000f8e00ff */
[----:B------:R2:W-:Y:S01]  /*a470*/  @P0 ATOMS.AND RZ, [UR6], R0 ;  /* 0x00000000ffff098c */ /* 0x0005e2000a800006 */
[----:B------:R-:W-:Y:S05]  /*a480*/  BRA `(.L_x_21) ;  /* 0x0000000000147947 */ /* 0x000fea0003800000 */
.L_x_23:
[----:B------:R-:W-:-:S07]  /*a490*/  MOV R2, 0xa4b0 ;  /* 0x0000a4b000027802 */ /* 0x000fce0000000f00 */
[----:B------:R-:W-:Y:S05]  /*a4a0*/  CALL.REL.NOINC `($__internal_0_$__cuda_sm10x_tcgen05_guardrail_trap_col_being_dealloced_not_returned_by_alloc) ;  /* 0x0000000000447944 */ /* 0x000fea0003c00000 */
[----:B------:R-:W-:Y:S05]  /*a4b0*/  BRA `(.L_x_21) ;  /* 0x0000000000087947 */ /* 0x000fea0003800000 */
.L_x_22:
[----:B------:R-:W-:-:S07]  /*a4c0*/  MOV R2, 0xa4e0 ;  /* 0x0000a4e000027802 */ /* 0x000fce0000000f00 */
[----:B------:R-:W-:Y:S05]  /*a4d0*/  CALL.REL.NOINC `($__internal_2_$__cuda_sm10x_tcgen05_guardrail_trap_unallocated_columns_being_dealloced) ;  /* 0x0000000000507944 */ /* 0x000fea0003c00000 */
.L_x_21:
[----:B------:R-:W-:Y:S01]  /*a4e0*/  NOP ;  /* 0x0000000000007918 */ /* 0x000fe20000000000 */
[----:B--2---:R-:W-:Y:S05]  /*a4f0*/  EXIT ;  /* 0x000000000000794d */ /* 0x004fea0003800000 */
.L_x_8:
[----:B------:R-:W1:Y:S02]  /*a500*/  SYNCS.PHASECHK.TRANS64.TRYWAIT P2, [UR9+0x3000], RZ ;  /* 0x003000ffff0075a7 */ /* 0x000e640008041109 */
[----:B-1----:R-:W-:Y:S05]  /*a510*/  @!P2 BRA `(.L_x_8) ;  /* 0xfffffffc00f8a947 */ /* 0x002fea000383ffff */
[----:B------:R-:W-:Y:S05]  /*a520*/  BRA `(.L_x_7) ;  /* 0xffffff88001c7947 */ /* 0x000fea000383ffff */
.L_x_16:
[----:B------:R-:W1:Y:S02]  /*a530*/  SYNCS.PHASECHK.TRANS64.TRYWAIT P0, [UR9+0x5810], RZ ;  /* 0x005810ffff0075a7 */ /* 0x000e640008001109 */
[----:B-1----:R-:W-:Y:S05]  /*a540*/  @!P0 BRA `(.L_x_16) ;  /* 0xfffffffc00f88947 */ /* 0x002fea000383ffff */
[----:B------:R-:W-:Y:S05]  /*a550*/  BRA `(.L_x_24) ;  /* 0xffffffb000387947 */ /* 0x000fea000383ffff */
.L_x_17:
[----:B------:R-:W0:Y:S02]  /*a560*/  SYNCS.PHASECHK.TRANS64.TRYWAIT P0, [UR36], R20 ;  /* 0x00000014ff0075a7 */ /* 0x000e240008001124 */
[----:B0-----:R-:W-:Y:S05]  /*a570*/  @!P0 BRA `(.L_x_17) ;  /* 0xfffffffc00f88947 */ /* 0x001fea000383ffff */
[----:B------:R-:W-:Y:S05]  /*a580*/  BRA `(.L_x_25) ;  /* 0xffffffbc00047947 */ /* 0x000fea000383ffff */
.L_x_20:
[----:B------:R-:W0:Y:S02]  /*a590*/  SYNCS.PHASECHK.TRANS64.TRYWAIT P0, [UR36], R4 ;  /* 0x00000004ff0075a7 */ /* 0x000e240008001124 */
[----:B0-----:R-:W-:Y:S05]  /*a5a0*/  @!P0 BRA `(.L_x_20) ;  /* 0xfffffffc00f88947 */ /* 0x001fea000383ffff */
[----:B------:R-:W-:Y:S05]  /*a5b0*/  BRA `(.L_x_26) ;  /* 0xffffffc800d87947 */ /* 0x000fea000383ffff */
        .weak           $__internal_0_$__cuda_sm10x_tcgen05_guardrail_trap_col_being_dealloced_not_returned_by_alloc
        .type           $__internal_0_$__cuda_sm10x_tcgen05_guardrail_trap_col_being_dealloced_not_returned_by_alloc,@function
        .size           $__internal_0_$__cuda_sm10x_tcgen05_guardrail_trap_col_being_dealloced_not_returned_by_alloc,($__internal_1_$__cuda_sm10x_tcgen05_guardrail_trap_phase_invalid_during_alloc - $__internal_0_$__cuda_sm10x_tcgen05_guardrail_trap_col_being_dealloced_not_returned_by_alloc)
$__internal_0_$__cuda_sm10x_tcgen05_guardrail_trap_col_being_dealloced_not_returned_by_alloc:
[----:B------:R-:W-:Y:S05]  /*a5c0*/  BPT.TRAP 0x1 ;  /* 0x000000040000795c */ /* 0x000fea0000300000 */
[----:B------:R-:W-:-:S04]  /*a5d0*/  IMAD.MOV.U32 R3, RZ, RZ, 0x0 ;  /* 0x00000000ff037424 */ /* 0x000fc800078e00ff */
[----:B------:R-:W-:Y:S05]  /*a5e0*/  RET.REL.NODEC R2 `(attn_fwd) ;  /* 0xffffff5802847950 */ /* 0x000fea0003c3ffff */
        .weak           $__internal_1_$__cuda_sm10x_tcgen05_guardrail_trap_phase_invalid_during_alloc
        .type           $__internal_1_$__cuda_sm10x_tcgen05_guardrail_trap_phase_invalid_during_alloc,@function
        .size           $__internal_1_$__cuda_sm10x_tcgen05_guardrail_trap_phase_invalid_during_alloc,($__internal_2_$__cuda_sm10x_tcgen05_guardrail_trap_unallocated_columns_being_dealloced - $__internal_1_$__cuda_sm10x_tcgen05_guardrail_trap_phase_invalid_during_alloc)
$__internal_1_$__cuda_sm10x_tcgen05_guardrail_trap_phase_invalid_during_alloc:
[----:B------:R-:W-:Y:S05]  /*a5f0*/  BPT.TRAP 0x1 ;  /* 0x000000040000795c */ /* 0x000fea0000300000 */
[----:B------:R-:W-:-:S04]  /*a600*/  IMAD.MOV.U32 R3, RZ, RZ, 0x0 ;  /* 0x00000000ff037424 */ /* 0x000fc800078e00ff */
[----:B------:R-:W-:Y:S05]  /*a610*/  RET.REL.NODEC R2 `(attn_fwd) ;  /* 0xffffff5802787950 */ /* 0x000fea0003c3ffff */
        .weak           $__internal_2_$__cuda_sm10x_tcgen05_guardrail_trap_unallocated_columns_being_dealloced
        .type           $__internal_2_$__cuda_sm10x_tcgen05_guardrail_trap_unallocated_columns_being_dealloced,@function
        .size           $__internal_2_$__cuda_sm10x_tcgen05_guardrail_trap_unallocated_columns_being_dealloced,(.L_x_30 - $__internal_2_$__cuda_sm10x_tcgen05_guardrail_trap_unallocated_columns_being_dealloced)
$__internal_2_$__cuda_sm10x_tcgen05_guardrail_trap_unallocated_columns_being_dealloced:
[----:B------:R-:W-:Y:S05]  /*a620*/  BPT.TRAP 0x1 ;  /* 0x000000040000795c */ /* 0x000fea0000300000 */
[----:B------:R-:W-:-:S04]  /*a630*/  IMAD.MOV.U32 R3, RZ, RZ, 0x0 ;  /* 0x00000000ff037424 */ /* 0x000fc800078e00ff */
[----:B------:R-:W-:Y:S05]  /*a640*/  RET.REL.NODEC R2 `(attn_fwd) ;  /* 0xffffff58026c7950 */ /* 0x000fea0003c3ffff */
.L_x_27:
[----:B------:R-:W-:-:S00]  /*a650*/  BRA `(.L_x_27) ;  /* 0xfffffffc00fc7947 */ /* 0x000fc0000383ffff */
[----:B------:R-:W-:-:S00]  /*a660*/  NOP ;  /* 0x0000000000007918 */ /* 0x000fc00000000000 */
        /* <DEDUP_REMOVED lines=9> */
.L_x_30:


//--------------------- .nv.global.init           --------------------------
	.section	.nv.global.init,"aw",@progbits
.nv.global.init:
	.type		_$_str,@object
	.size		_$_str,(.L_3 - _$_str)
_$_str:
        /*0000*/ 	.byte	0x5f, 0x5f, 0x43, 0x55, 0x44, 0x41, 0x5f, 0x46, 0x54, 0x5a, 0x00
.L_3:


//--------------------- .nv.shared.attn_fwd       --------------------------
	.section	.nv.shared.attn_fwd,"aw",@nobits
	.sectionflags	@""
	.align	16
	.zero		1024


//--------------------- .nv.shared.reserved.0     --------------------------
	.section	.nv.shared.reserved.0,"aw",@nobits
	.align	8
	.weak		__nv_reservedSMEM_offset_0_alias
	.size		__nv_reservedSMEM_offset_0_alias, 0, 64
	.other		__nv_reservedSMEM_offset_0_alias,@"STO_CUDA_RESERVED_SHARED STV_DEFAULT"
__nv_reservedSMEM_offset_0_alias:
	.zero		0
.nv.shared.reserved.0:
	.zero		64
	.weak		__nv_reservedSMEM_allocation_phase
	.type		__nv_reservedSMEM_allocation_phase,@object
	.size		__nv_reservedSMEM_allocation_phase,(.L_0 - __nv_reservedSMEM_allocation_phase)
__nv_reservedSMEM_allocation_phase:
	.zero		1
.L_0:
	.zero		7
	.weak		__nv_reservedSMEM_devtool_atexit_pc
	.type		__nv_reservedSMEM_devtool_atexit_pc,@object
	.size		__nv_reservedSMEM_devtool_atexit_pc,(__nv_reservedSMEM_allocation_mask - __nv_reservedSMEM_devtool_atexit_pc)
__nv_reservedSMEM_devtool_atexit_pc:
	.zero		8
	.weak		__nv_reservedSMEM_allocation_mask
	.type		__nv_reservedSMEM_allocation_mask,@object
	.size		__nv_reservedSMEM_allocation_mask,(.L_2 - __nv_reservedSMEM_allocation_mask)
__nv_reservedSMEM_allocation_mask:
	.zero		4
.L_2:


//--------------------- .nv.constant0.attn_fwd    --------------------------
	.section	.nv.constant0.attn_fwd,"a",@progbits
	.sectionflags	@""
	.align	4
.nv.constant0.attn_fwd:
	.zero		1032


//--------------------- SYMBOLS --------------------------

	.type		.nv.reservedSmem.offset0,@object
	.size		.nv.reservedSmem.offset0,0x4
	.type		.nv.reservedSmem.cap,@object
	.size		.nv.reservedSmem.cap,0x4
